//
// Generated by NVIDIA NVVM Compiler
//
// Compiler Build ID: CL-36424714
// Cuda compilation tools, release 13.0, V13.0.88
// Based on NVVM 20.0.0
//

.version 9.0
.target sm_100
.address_size 64

	// .globl	_Z17gpu_get_join_dataPixS_iiiS_iii

.visible .entry _Z17gpu_get_join_dataPixS_iiiS_iii(
	.param .u64 .ptr .align 1 _Z17gpu_get_join_dataPixS_iiiS_iii_param_0,
	.param .u64 _Z17gpu_get_join_dataPixS_iiiS_iii_param_1,
	.param .u64 .ptr .align 1 _Z17gpu_get_join_dataPixS_iiiS_iii_param_2,
	.param .u32 _Z17gpu_get_join_dataPixS_iiiS_iii_param_3,
	.param .u32 _Z17gpu_get_join_dataPixS_iiiS_iii_param_4,
	.param .u32 _Z17gpu_get_join_dataPixS_iiiS_iii_param_5,
	.param .u64 .ptr .align 1 _Z17gpu_get_join_dataPixS_iiiS_iii_param_6,
	.param .u32 _Z17gpu_get_join_dataPixS_iiiS_iii_param_7,
	.param .u32 _Z17gpu_get_join_dataPixS_iiiS_iii_param_8,
	.param .u32 _Z17gpu_get_join_dataPixS_iiiS_iii_param_9
)
{
	.reg .pred 	%p<88>;
	.reg .b32 	%r<238>;
	.reg .b64 	%rd<418>;

	ld.param.u64 	%rd126, [_Z17gpu_get_join_dataPixS_iiiS_iii_param_0];
	ld.param.u64 	%rd125, [_Z17gpu_get_join_dataPixS_iiiS_iii_param_1];
	ld.param.u64 	%rd127, [_Z17gpu_get_join_dataPixS_iiiS_iii_param_2];
	ld.param.u32 	%r55, [_Z17gpu_get_join_dataPixS_iiiS_iii_param_3];
	ld.param.u32 	%r56, [_Z17gpu_get_join_dataPixS_iiiS_iii_param_4];
	ld.param.u32 	%r57, [_Z17gpu_get_join_dataPixS_iiiS_iii_param_5];
	ld.param.u64 	%rd128, [_Z17gpu_get_join_dataPixS_iiiS_iii_param_6];
	ld.param.u32 	%r58, [_Z17gpu_get_join_dataPixS_iiiS_iii_param_7];
	ld.param.u32 	%r59, [_Z17gpu_get_join_dataPixS_iiiS_iii_param_8];
	ld.param.u32 	%r60, [_Z17gpu_get_join_dataPixS_iiiS_iii_param_9];
	cvta.to.global.u64 	%rd1, %rd126;
	cvta.to.global.u64 	%rd2, %rd128;
	cvta.to.global.u64 	%rd3, %rd127;
	setp.lt.s32 	%p1, %r55, 1;
	@%p1 bra 	$L__BB0_127;
	setp.lt.s32 	%p2, %r58, 1;
	add.s32 	%r61, %r56, %r59;
	add.s32 	%r62, %r61, -1;
	cvt.s64.s32 	%rd4, %r62;
	add.s64 	%rd5, %rd125, -2;
	add.s64 	%rd6, %rd125, -1;
	@%p2 bra 	$L__BB0_127;
	setp.lt.s32 	%p3, %r59, 1;
	@%p3 bra 	$L__BB0_107;
	setp.lt.s32 	%p20, %r56, 1;
	@%p20 bra 	$L__BB0_62;
	and.b32  	%r1, %r56, 15;
	and.b32  	%r2, %r56, 7;
	and.b32  	%r3, %r59, 7;
	and.b32  	%r4, %r59, 3;
	and.b32  	%r5, %r56, 3;
	and.b32  	%r6, %r59, 2147483640;
	and.b32  	%r7, %r59, 1;
	and.b32  	%r146, %r56, 2147483632;
	neg.s32 	%r8, %r146;
	mul.wide.u32 	%rd7, %r56, 4;
	mov.b64 	%rd387, 0;
	mov.b32 	%r223, 0;
$L__BB0_5:
	mul.lo.s32 	%r10, %r223, %r56;
	add.s32 	%r148, %r10, %r57;
	mul.wide.s32 	%rd248, %r148, 4;
	add.s64 	%rd249, %rd3, %rd248;
	ld.global.u32 	%r11, [%rd249];
	mov.b32 	%r224, 0;
	mov.u64 	%rd9, %rd387;
$L__BB0_6:
	mul.lo.s32 	%r13, %r224, %r59;
	add.s32 	%r149, %r13, %r60;
	mul.wide.s32 	%rd250, %r149, 4;
	add.s64 	%rd251, %rd2, %rd250;
	ld.global.u32 	%r150, [%rd251];
	setp.eq.s32 	%p50, %r11, %r150;
	@%p50 bra 	$L__BB0_47;
$L__BB0_7:
	add.s32 	%r224, %r224, 1;
	setp.eq.s32 	%p84, %r224, %r58;
	mov.u64 	%rd9, %rd387;
	@%p84 bra 	$L__BB0_46;
	bra.uni 	$L__BB0_6;
$L__BB0_8:
	.pragma "nounroll";
	setp.eq.s32 	%p61, %r226, %r60;
	@%p61 bra 	$L__BB0_10;
	add.s32 	%r192, %r226, %r13;
	mul.wide.u32 	%rd290, %r192, 4;
	add.s64 	%rd291, %rd2, %rd290;
	ld.global.u32 	%r193, [%rd291];
	add.s64 	%rd292, %rd362, %rd52;
	shl.b64 	%rd293, %rd292, 2;
	add.s64 	%rd294, %rd1, %rd293;
	st.global.u32 	[%rd294], %r193;
	add.s64 	%rd362, %rd362, 1;
$L__BB0_10:
	add.s32 	%r194, %r226, 1;
	setp.eq.s32 	%p62, %r194, %r60;
	cvt.u64.u32 	%rd295, %r13;
	cvt.u64.u32 	%rd296, %r226;
	add.s64 	%rd297, %rd296, %rd295;
	shl.b64 	%rd298, %rd297, 2;
	add.s64 	%rd19, %rd2, %rd298;
	@%p62 bra 	$L__BB0_12;
	ld.global.u32 	%r195, [%rd19+4];
	add.s64 	%rd299, %rd362, %rd52;
	shl.b64 	%rd300, %rd299, 2;
	add.s64 	%rd301, %rd1, %rd300;
	st.global.u32 	[%rd301], %r195;
	add.s64 	%rd362, %rd362, 1;
$L__BB0_12:
	add.s32 	%r196, %r226, 2;
	setp.eq.s32 	%p63, %r196, %r60;
	@%p63 bra 	$L__BB0_14;
	ld.global.u32 	%r197, [%rd19+8];
	add.s64 	%rd302, %rd362, %rd52;
	shl.b64 	%rd303, %rd302, 2;
	add.s64 	%rd304, %rd1, %rd303;
	st.global.u32 	[%rd304], %r197;
	add.s64 	%rd362, %rd362, 1;
$L__BB0_14:
	add.s32 	%r198, %r226, 3;
	setp.eq.s32 	%p64, %r198, %r60;
	@%p64 bra 	$L__BB0_16;
	ld.global.u32 	%r199, [%rd19+12];
	add.s64 	%rd305, %rd362, %rd52;
	shl.b64 	%rd306, %rd305, 2;
	add.s64 	%rd307, %rd1, %rd306;
	st.global.u32 	[%rd307], %r199;
	add.s64 	%rd362, %rd362, 1;
$L__BB0_16:
	add.s32 	%r200, %r226, 4;
	setp.eq.s32 	%p65, %r200, %r60;
	@%p65 bra 	$L__BB0_18;
	ld.global.u32 	%r201, [%rd19+16];
	add.s64 	%rd308, %rd362, %rd52;
	shl.b64 	%rd309, %rd308, 2;
	add.s64 	%rd310, %rd1, %rd309;
	st.global.u32 	[%rd310], %r201;
	add.s64 	%rd362, %rd362, 1;
$L__BB0_18:
	add.s32 	%r202, %r226, 5;
	setp.eq.s32 	%p66, %r202, %r60;
	@%p66 bra 	$L__BB0_20;
	ld.global.u32 	%r203, [%rd19+20];
	add.s64 	%rd311, %rd362, %rd52;
	shl.b64 	%rd312, %rd311, 2;
	add.s64 	%rd313, %rd1, %rd312;
	st.global.u32 	[%rd313], %r203;
	add.s64 	%rd362, %rd362, 1;
$L__BB0_20:
	add.s32 	%r204, %r226, 6;
	setp.eq.s32 	%p67, %r204, %r60;
	@%p67 bra 	$L__BB0_22;
	ld.global.u32 	%r205, [%rd19+24];
	add.s64 	%rd314, %rd362, %rd52;
	shl.b64 	%rd315, %rd314, 2;
	add.s64 	%rd316, %rd1, %rd315;
	st.global.u32 	[%rd316], %r205;
	add.s64 	%rd362, %rd362, 1;
$L__BB0_22:
	add.s32 	%r206, %r226, 7;
	setp.eq.s32 	%p68, %r206, %r60;
	@%p68 bra 	$L__BB0_24;
	ld.global.u32 	%r207, [%rd19+28];
	add.s64 	%rd317, %rd362, %rd52;
	shl.b64 	%rd318, %rd317, 2;
	add.s64 	%rd319, %rd1, %rd318;
	st.global.u32 	[%rd319], %r207;
	add.s64 	%rd362, %rd362, 1;
$L__BB0_24:
	add.s32 	%r226, %r226, 8;
	setp.eq.s32 	%p69, %r226, %r6;
	mov.u32 	%r228, %r6;
	@%p69 bra 	$L__BB0_25;
	bra.uni 	$L__BB0_8;
$L__BB0_25:
	setp.eq.s32 	%p70, %r3, 0;
	@%p70 bra 	$L__BB0_45;
	add.s32 	%r208, %r3, -1;
	setp.lt.u32 	%p71, %r208, 3;
	@%p71 bra 	$L__BB0_36;
	setp.eq.s32 	%p72, %r228, %r60;
	@%p72 bra 	$L__BB0_29;
	add.s32 	%r209, %r228, %r13;
	mul.wide.u32 	%rd320, %r209, 4;
	add.s64 	%rd321, %rd2, %rd320;
	ld.global.u32 	%r210, [%rd321];
	add.s64 	%rd322, %rd362, %rd52;
	shl.b64 	%rd323, %rd322, 2;
	add.s64 	%rd324, %rd1, %rd323;
	st.global.u32 	[%rd324], %r210;
	add.s64 	%rd362, %rd362, 1;
$L__BB0_29:
	add.s32 	%r211, %r228, 1;
	setp.eq.s32 	%p73, %r211, %r60;
	cvt.u64.u32 	%rd325, %r13;
	cvt.u64.u32 	%rd326, %r228;
	add.s64 	%rd327, %rd326, %rd325;
	shl.b64 	%rd328, %rd327, 2;
	add.s64 	%rd38, %rd2, %rd328;
	@%p73 bra 	$L__BB0_31;
	ld.global.u32 	%r212, [%rd38+4];
	add.s64 	%rd329, %rd362, %rd52;
	shl.b64 	%rd330, %rd329, 2;
	add.s64 	%rd331, %rd1, %rd330;
	st.global.u32 	[%rd331], %r212;
	add.s64 	%rd362, %rd362, 1;
$L__BB0_31:
	add.s32 	%r213, %r228, 2;
	setp.eq.s32 	%p74, %r213, %r60;
	@%p74 bra 	$L__BB0_33;
	ld.global.u32 	%r214, [%rd38+8];
	add.s64 	%rd332, %rd362, %rd52;
	shl.b64 	%rd333, %rd332, 2;
	add.s64 	%rd334, %rd1, %rd333;
	st.global.u32 	[%rd334], %r214;
	add.s64 	%rd362, %rd362, 1;
$L__BB0_33:
	add.s32 	%r215, %r228, 3;
	setp.eq.s32 	%p75, %r215, %r60;
	@%p75 bra 	$L__BB0_35;
	ld.global.u32 	%r216, [%rd38+12];
	add.s64 	%rd335, %rd362, %rd52;
	shl.b64 	%rd336, %rd335, 2;
	add.s64 	%rd337, %rd1, %rd336;
	st.global.u32 	[%rd337], %r216;
	add.s64 	%rd362, %rd362, 1;
$L__BB0_35:
	add.s32 	%r228, %r228, 4;
$L__BB0_36:
	setp.eq.s32 	%p76, %r4, 0;
	@%p76 bra 	$L__BB0_45;
	setp.eq.s32 	%p77, %r4, 1;
	@%p77 bra 	$L__BB0_43;
	setp.eq.s32 	%p78, %r228, %r60;
	@%p78 bra 	$L__BB0_40;
	add.s32 	%r217, %r228, %r13;
	mul.wide.u32 	%rd338, %r217, 4;
	add.s64 	%rd339, %rd2, %rd338;
	ld.global.u32 	%r218, [%rd339];
	add.s64 	%rd340, %rd362, %rd52;
	shl.b64 	%rd341, %rd340, 2;
	add.s64 	%rd342, %rd1, %rd341;
	st.global.u32 	[%rd342], %r218;
	add.s64 	%rd362, %rd362, 1;
$L__BB0_40:
	add.s32 	%r219, %r228, 1;
	setp.eq.s32 	%p79, %r219, %r60;
	@%p79 bra 	$L__BB0_42;
	cvt.u64.u32 	%rd343, %r13;
	cvt.u64.u32 	%rd344, %r228;
	add.s64 	%rd345, %rd344, %rd343;
	shl.b64 	%rd346, %rd345, 2;
	add.s64 	%rd347, %rd2, %rd346;
	ld.global.u32 	%r220, [%rd347+4];
	add.s64 	%rd348, %rd362, %rd52;
	shl.b64 	%rd349, %rd348, 2;
	add.s64 	%rd350, %rd1, %rd349;
	st.global.u32 	[%rd350], %r220;
	add.s64 	%rd362, %rd362, 1;
$L__BB0_42:
	add.s32 	%r228, %r228, 2;
$L__BB0_43:
	setp.eq.s32 	%p80, %r7, 0;
	setp.eq.s32 	%p81, %r228, %r60;
	or.pred  	%p82, %p80, %p81;
	@%p82 bra 	$L__BB0_45;
	add.s32 	%r221, %r228, %r13;
	mul.wide.u32 	%rd351, %r221, 4;
	add.s64 	%rd352, %rd2, %rd351;
	ld.global.u32 	%r222, [%rd352];
	add.s64 	%rd353, %rd362, %rd52;
	shl.b64 	%rd354, %rd353, 2;
	add.s64 	%rd355, %rd1, %rd354;
	st.global.u32 	[%rd355], %r222;
$L__BB0_45:
	add.s64 	%rd387, %rd9, 1;
	setp.eq.s64 	%p83, %rd9, %rd5;
	@%p83 bra 	$L__BB0_46;
	bra.uni 	$L__BB0_7;
$L__BB0_46:
	setp.ne.s64 	%p85, %rd387, %rd6;
	add.s32 	%r223, %r223, 1;
	setp.lt.s32 	%p86, %r223, %r55;
	and.pred  	%p87, %p85, %p86;
	@%p87 bra 	$L__BB0_5;
	bra.uni 	$L__BB0_127;
$L__BB0_47:
	setp.lt.u32 	%p51, %r56, 16;
	mul.lo.s64 	%rd52, %rd9, %rd4;
	mov.b64 	%rd362, 0;
	@%p51 bra 	$L__BB0_50;
	cvt.u64.u32 	%rd255, %r223;
	mad.lo.s64 	%rd256, %rd7, %rd255, %rd3;
	add.s64 	%rd358, %rd256, 32;
	mul.lo.s64 	%rd257, %rd4, %rd9;
	shl.b64 	%rd258, %rd257, 2;
	add.s64 	%rd259, %rd1, %rd258;
	add.s64 	%rd359, %rd259, 32;
	mov.b64 	%rd362, 0;
	mov.u32 	%r225, %r8;
$L__BB0_49:
	.pragma "nounroll";
	ld.global.u32 	%r151, [%rd358+-32];
	st.global.u32 	[%rd359+-32], %r151;
	ld.global.u32 	%r152, [%rd358+-28];
	st.global.u32 	[%rd359+-28], %r152;
	ld.global.u32 	%r153, [%rd358+-24];
	st.global.u32 	[%rd359+-24], %r153;
	ld.global.u32 	%r154, [%rd358+-20];
	st.global.u32 	[%rd359+-20], %r154;
	ld.global.u32 	%r155, [%rd358+-16];
	st.global.u32 	[%rd359+-16], %r155;
	ld.global.u32 	%r156, [%rd358+-12];
	st.global.u32 	[%rd359+-12], %r156;
	ld.global.u32 	%r157, [%rd358+-8];
	st.global.u32 	[%rd359+-8], %r157;
	ld.global.u32 	%r158, [%rd358+-4];
	st.global.u32 	[%rd359+-4], %r158;
	ld.global.u32 	%r159, [%rd358];
	st.global.u32 	[%rd359], %r159;
	ld.global.u32 	%r160, [%rd358+4];
	st.global.u32 	[%rd359+4], %r160;
	ld.global.u32 	%r161, [%rd358+8];
	st.global.u32 	[%rd359+8], %r161;
	ld.global.u32 	%r162, [%rd358+12];
	st.global.u32 	[%rd359+12], %r162;
	ld.global.u32 	%r163, [%rd358+16];
	st.global.u32 	[%rd359+16], %r163;
	ld.global.u32 	%r164, [%rd358+20];
	st.global.u32 	[%rd359+20], %r164;
	ld.global.u32 	%r165, [%rd358+24];
	st.global.u32 	[%rd359+24], %r165;
	ld.global.u32 	%r166, [%rd358+28];
	st.global.u32 	[%rd359+28], %r166;
	add.s64 	%rd362, %rd362, 16;
	add.s32 	%r225, %r225, 16;
	add.s64 	%rd359, %rd359, 64;
	add.s64 	%rd358, %rd358, 64;
	setp.eq.s32 	%p52, %r225, 0;
	@%p52 bra 	$L__BB0_50;
	bra.uni 	$L__BB0_49;
$L__BB0_50:
	setp.eq.s32 	%p53, %r1, 0;
	@%p53 bra 	$L__BB0_60;
	add.s32 	%r167, %r1, -1;
	setp.lt.u32 	%p54, %r167, 7;
	@%p54 bra 	$L__BB0_53;
	cvt.u32.u64 	%r168, %rd362;
	add.s32 	%r169, %r10, %r168;
	mul.wide.u32 	%rd261, %r169, 4;
	add.s64 	%rd262, %rd3, %rd261;
	ld.global.u32 	%r170, [%rd262];
	add.s64 	%rd263, %rd362, %rd52;
	shl.b64 	%rd264, %rd263, 2;
	add.s64 	%rd265, %rd1, %rd264;
	st.global.u32 	[%rd265], %r170;
	cvt.u64.u32 	%rd266, %r10;
	and.b64  	%rd267, %rd362, 4294967295;
	add.s64 	%rd268, %rd267, %rd266;
	shl.b64 	%rd269, %rd268, 2;
	add.s64 	%rd270, %rd3, %rd269;
	ld.global.u32 	%r171, [%rd270+4];
	st.global.u32 	[%rd265+4], %r171;
	ld.global.u32 	%r172, [%rd270+8];
	st.global.u32 	[%rd265+8], %r172;
	ld.global.u32 	%r173, [%rd270+12];
	st.global.u32 	[%rd265+12], %r173;
	ld.global.u32 	%r174, [%rd270+16];
	st.global.u32 	[%rd265+16], %r174;
	ld.global.u32 	%r175, [%rd270+20];
	st.global.u32 	[%rd265+20], %r175;
	ld.global.u32 	%r176, [%rd270+24];
	st.global.u32 	[%rd265+24], %r176;
	ld.global.u32 	%r177, [%rd270+28];
	st.global.u32 	[%rd265+28], %r177;
	add.s64 	%rd362, %rd362, 8;
$L__BB0_53:
	setp.eq.s32 	%p55, %r2, 0;
	@%p55 bra 	$L__BB0_60;
	add.s32 	%r178, %r2, -1;
	setp.lt.u32 	%p56, %r178, 3;
	mov.u64 	%rd385, %rd362;
	@%p56 bra 	$L__BB0_56;
	cvt.u32.u64 	%r179, %rd362;
	add.s32 	%r180, %r10, %r179;
	mul.wide.u32 	%rd272, %r180, 4;
	add.s64 	%rd273, %rd3, %rd272;
	ld.global.u32 	%r181, [%rd273];
	add.s64 	%rd274, %rd362, %rd52;
	shl.b64 	%rd275, %rd274, 2;
	add.s64 	%rd276, %rd1, %rd275;
	st.global.u32 	[%rd276], %r181;
	cvt.u64.u32 	%rd277, %r10;
	and.b64  	%rd278, %rd362, 4294967295;
	add.s64 	%rd279, %rd278, %rd277;
	shl.b64 	%rd280, %rd279, 2;
	add.s64 	%rd281, %rd3, %rd280;
	ld.global.u32 	%r182, [%rd281+4];
	st.global.u32 	[%rd276+4], %r182;
	ld.global.u32 	%r183, [%rd281+8];
	st.global.u32 	[%rd276+8], %r183;
	ld.global.u32 	%r184, [%rd281+12];
	st.global.u32 	[%rd276+12], %r184;
	add.s64 	%rd362, %rd362, 4;
	mov.u64 	%rd385, %rd362;
$L__BB0_56:
	setp.eq.s32 	%p57, %r5, 0;
	@%p57 bra 	$L__BB0_60;
	setp.eq.s32 	%p58, %r5, 1;
	cvt.u32.u64 	%r185, %rd385;
	add.s32 	%r186, %r10, %r185;
	mul.wide.u32 	%rd282, %r186, 4;
	add.s64 	%rd283, %rd3, %rd282;
	ld.global.u32 	%r187, [%rd283];
	add.s64 	%rd284, %rd385, %rd52;
	shl.b64 	%rd285, %rd284, 2;
	add.s64 	%rd63, %rd1, %rd285;
	st.global.u32 	[%rd63], %r187;
	add.s64 	%rd362, %rd385, 1;
	@%p58 bra 	$L__BB0_60;
	setp.eq.s32 	%p59, %r5, 2;
	cvt.u64.u32 	%rd286, %r10;
	and.b64  	%rd287, %rd385, 4294967295;
	add.s64 	%rd288, %rd287, %rd286;
	shl.b64 	%rd289, %rd288, 2;
	add.s64 	%rd65, %rd3, %rd289;
	ld.global.u32 	%r188, [%rd65+4];
	st.global.u32 	[%rd63+4], %r188;
	add.s64 	%rd362, %rd385, 2;
	@%p59 bra 	$L__BB0_60;
	ld.global.u32 	%r189, [%rd65+8];
	st.global.u32 	[%rd63+8], %r189;
	add.s64 	%rd362, %rd385, 3;
$L__BB0_60:
	setp.lt.u32 	%p60, %r59, 8;
	mov.b32 	%r228, 0;
	@%p60 bra 	$L__BB0_25;
	mov.b32 	%r226, 0;
	bra.uni 	$L__BB0_8;
$L__BB0_62:
	and.b32  	%r25, %r59, 7;
	add.s32 	%r26, %r25, -1;
	and.b32  	%r27, %r59, 3;
	and.b32  	%r28, %r59, 2147483640;
	and.b32  	%r29, %r59, 1;
	mov.b64 	%rd409, 0;
	mov.b32 	%r230, 0;
$L__BB0_63:
	mad.lo.s32 	%r110, %r230, %r56, %r57;
	mul.wide.s32 	%rd175, %r110, 4;
	add.s64 	%rd176, %rd3, %rd175;
	ld.global.u32 	%r31, [%rd176];
	mov.b32 	%r231, 0;
	mov.u64 	%rd389, %rd409;
$L__BB0_64:
	mul.lo.s32 	%r33, %r231, %r59;
	add.s32 	%r111, %r33, %r60;
	mul.wide.s32 	%rd177, %r111, 4;
	add.s64 	%rd178, %rd2, %rd177;
	ld.global.u32 	%r112, [%rd178];
	setp.eq.s32 	%p21, %r31, %r112;
	@%p21 bra 	$L__BB0_105;
$L__BB0_65:
	add.s32 	%r231, %r231, 1;
	setp.eq.s32 	%p46, %r231, %r58;
	mov.u64 	%rd389, %rd409;
	@%p46 bra 	$L__BB0_104;
	bra.uni 	$L__BB0_64;
$L__BB0_66:
	.pragma "nounroll";
	setp.eq.s32 	%p23, %r232, %r60;
	@%p23 bra 	$L__BB0_68;
	add.s32 	%r115, %r232, %r33;
	mul.wide.u32 	%rd181, %r115, 4;
	add.s64 	%rd182, %rd2, %rd181;
	ld.global.u32 	%r116, [%rd182];
	add.s64 	%rd183, %rd391, %rd91;
	shl.b64 	%rd184, %rd183, 2;
	add.s64 	%rd185, %rd1, %rd184;
	st.global.u32 	[%rd185], %r116;
	add.s64 	%rd391, %rd391, 1;
$L__BB0_68:
	add.s32 	%r117, %r232, 1;
	setp.eq.s32 	%p24, %r117, %r60;
	cvt.u64.u32 	%rd186, %r33;
	cvt.u64.u32 	%rd187, %r232;
	add.s64 	%rd188, %rd187, %rd186;
	shl.b64 	%rd189, %rd188, 2;
	add.s64 	%rd75, %rd2, %rd189;
	@%p24 bra 	$L__BB0_70;
	ld.global.u32 	%r118, [%rd75+4];
	add.s64 	%rd190, %rd391, %rd91;
	shl.b64 	%rd191, %rd190, 2;
	add.s64 	%rd192, %rd1, %rd191;
	st.global.u32 	[%rd192], %r118;
	add.s64 	%rd391, %rd391, 1;
$L__BB0_70:
	add.s32 	%r119, %r232, 2;
	setp.eq.s32 	%p25, %r119, %r60;
	@%p25 bra 	$L__BB0_72;
	ld.global.u32 	%r120, [%rd75+8];
	add.s64 	%rd193, %rd391, %rd91;
	shl.b64 	%rd194, %rd193, 2;
	add.s64 	%rd195, %rd1, %rd194;
	st.global.u32 	[%rd195], %r120;
	add.s64 	%rd391, %rd391, 1;
$L__BB0_72:
	add.s32 	%r121, %r232, 3;
	setp.eq.s32 	%p26, %r121, %r60;
	@%p26 bra 	$L__BB0_74;
	ld.global.u32 	%r122, [%rd75+12];
	add.s64 	%rd196, %rd391, %rd91;
	shl.b64 	%rd197, %rd196, 2;
	add.s64 	%rd198, %rd1, %rd197;
	st.global.u32 	[%rd198], %r122;
	add.s64 	%rd391, %rd391, 1;
$L__BB0_74:
	add.s32 	%r123, %r232, 4;
	setp.eq.s32 	%p27, %r123, %r60;
	@%p27 bra 	$L__BB0_76;
	ld.global.u32 	%r124, [%rd75+16];
	add.s64 	%rd199, %rd391, %rd91;
	shl.b64 	%rd200, %rd199, 2;
	add.s64 	%rd201, %rd1, %rd200;
	st.global.u32 	[%rd201], %r124;
	add.s64 	%rd391, %rd391, 1;
$L__BB0_76:
	add.s32 	%r125, %r232, 5;
	setp.eq.s32 	%p28, %r125, %r60;
	@%p28 bra 	$L__BB0_78;
	ld.global.u32 	%r126, [%rd75+20];
	add.s64 	%rd202, %rd391, %rd91;
	shl.b64 	%rd203, %rd202, 2;
	add.s64 	%rd204, %rd1, %rd203;
	st.global.u32 	[%rd204], %r126;
	add.s64 	%rd391, %rd391, 1;
$L__BB0_78:
	add.s32 	%r127, %r232, 6;
	setp.eq.s32 	%p29, %r127, %r60;
	@%p29 bra 	$L__BB0_80;
	ld.global.u32 	%r128, [%rd75+24];
	add.s64 	%rd205, %rd391, %rd91;
	shl.b64 	%rd206, %rd205, 2;
	add.s64 	%rd207, %rd1, %rd206;
	st.global.u32 	[%rd207], %r128;
	add.s64 	%rd391, %rd391, 1;
$L__BB0_80:
	add.s32 	%r129, %r232, 7;
	setp.eq.s32 	%p30, %r129, %r60;
	@%p30 bra 	$L__BB0_82;
	ld.global.u32 	%r130, [%rd75+28];
	add.s64 	%rd208, %rd391, %rd91;
	shl.b64 	%rd209, %rd208, 2;
	add.s64 	%rd210, %rd1, %rd209;
	st.global.u32 	[%rd210], %r130;
	add.s64 	%rd391, %rd391, 1;
$L__BB0_82:
	add.s32 	%r232, %r232, 8;
	setp.eq.s32 	%p31, %r232, %r28;
	mov.u32 	%r234, %r28;
	@%p31 bra 	$L__BB0_83;
	bra.uni 	$L__BB0_66;
$L__BB0_83:
	setp.eq.s32 	%p32, %r25, 0;
	@%p32 bra 	$L__BB0_103;
	setp.lt.u32 	%p33, %r26, 3;
	@%p33 bra 	$L__BB0_94;
	setp.eq.s32 	%p34, %r234, %r60;
	@%p34 bra 	$L__BB0_87;
	add.s32 	%r131, %r234, %r33;
	mul.wide.u32 	%rd211, %r131, 4;
	add.s64 	%rd212, %rd2, %rd211;
	ld.global.u32 	%r132, [%rd212];
	add.s64 	%rd213, %rd391, %rd91;
	shl.b64 	%rd214, %rd213, 2;
	add.s64 	%rd215, %rd1, %rd214;
	st.global.u32 	[%rd215], %r132;
	add.s64 	%rd391, %rd391, 1;
$L__BB0_87:
	add.s32 	%r133, %r234, 1;
	setp.eq.s32 	%p35, %r133, %r60;
	cvt.u64.u32 	%rd216, %r33;
	cvt.u64.u32 	%rd217, %r234;
	add.s64 	%rd218, %rd217, %rd216;
	shl.b64 	%rd219, %rd218, 2;
	add.s64 	%rd95, %rd2, %rd219;
	@%p35 bra 	$L__BB0_89;
	ld.global.u32 	%r134, [%rd95+4];
	add.s64 	%rd220, %rd391, %rd91;
	shl.b64 	%rd221, %rd220, 2;
	add.s64 	%rd222, %rd1, %rd221;
	st.global.u32 	[%rd222], %r134;
	add.s64 	%rd391, %rd391, 1;
$L__BB0_89:
	add.s32 	%r135, %r234, 2;
	setp.eq.s32 	%p36, %r135, %r60;
	@%p36 bra 	$L__BB0_91;
	ld.global.u32 	%r136, [%rd95+8];
	add.s64 	%rd223, %rd391, %rd91;
	shl.b64 	%rd224, %rd223, 2;
	add.s64 	%rd225, %rd1, %rd224;
	st.global.u32 	[%rd225], %r136;
	add.s64 	%rd391, %rd391, 1;
$L__BB0_91:
	add.s32 	%r137, %r234, 3;
	setp.eq.s32 	%p37, %r137, %r60;
	@%p37 bra 	$L__BB0_93;
	ld.global.u32 	%r138, [%rd95+12];
	add.s64 	%rd226, %rd391, %rd91;
	shl.b64 	%rd227, %rd226, 2;
	add.s64 	%rd228, %rd1, %rd227;
	st.global.u32 	[%rd228], %r138;
	add.s64 	%rd391, %rd391, 1;
$L__BB0_93:
	add.s32 	%r234, %r234, 4;
$L__BB0_94:
	setp.eq.s32 	%p38, %r27, 0;
	@%p38 bra 	$L__BB0_103;
	setp.eq.s32 	%p39, %r27, 1;
	@%p39 bra 	$L__BB0_101;
	setp.eq.s32 	%p40, %r234, %r60;
	@%p40 bra 	$L__BB0_98;
	add.s32 	%r139, %r234, %r33;
	mul.wide.u32 	%rd229, %r139, 4;
	add.s64 	%rd230, %rd2, %rd229;
	ld.global.u32 	%r140, [%rd230];
	add.s64 	%rd231, %rd391, %rd91;
	shl.b64 	%rd232, %rd231, 2;
	add.s64 	%rd233, %rd1, %rd232;
	st.global.u32 	[%rd233], %r140;
	add.s64 	%rd391, %rd391, 1;
$L__BB0_98:
	add.s32 	%r141, %r234, 1;
	setp.eq.s32 	%p41, %r141, %r60;
	@%p41 bra 	$L__BB0_100;
	cvt.u64.u32 	%rd234, %r33;
	cvt.u64.u32 	%rd235, %r234;
	add.s64 	%rd236, %rd235, %rd234;
	shl.b64 	%rd237, %rd236, 2;
	add.s64 	%rd238, %rd2, %rd237;
	ld.global.u32 	%r142, [%rd238+4];
	add.s64 	%rd239, %rd391, %rd91;
	shl.b64 	%rd240, %rd239, 2;
	add.s64 	%rd241, %rd1, %rd240;
	st.global.u32 	[%rd241], %r142;
	add.s64 	%rd391, %rd391, 1;
$L__BB0_100:
	add.s32 	%r234, %r234, 2;
$L__BB0_101:
	setp.eq.s32 	%p42, %r29, 0;
	setp.eq.s32 	%p43, %r234, %r60;
	or.pred  	%p44, %p42, %p43;
	@%p44 bra 	$L__BB0_103;
	add.s32 	%r143, %r234, %r33;
	mul.wide.u32 	%rd242, %r143, 4;
	add.s64 	%rd243, %rd2, %rd242;
	ld.global.u32 	%r144, [%rd243];
	add.s64 	%rd244, %rd391, %rd91;
	shl.b64 	%rd245, %rd244, 2;
	add.s64 	%rd246, %rd1, %rd245;
	st.global.u32 	[%rd246], %r144;
$L__BB0_103:
	add.s64 	%rd409, %rd389, 1;
	setp.ne.s64 	%p45, %rd389, %rd5;
	@%p45 bra 	$L__BB0_65;
$L__BB0_104:
	setp.ne.s64 	%p47, %rd409, %rd6;
	add.s32 	%r230, %r230, 1;
	setp.lt.s32 	%p48, %r230, %r55;
	and.pred  	%p49, %p47, %p48;
	@%p49 bra 	$L__BB0_63;
	bra.uni 	$L__BB0_127;
$L__BB0_105:
	setp.lt.u32 	%p22, %r59, 8;
	mul.lo.s64 	%rd91, %rd389, %rd4;
	mov.b64 	%rd391, 0;
	mov.b32 	%r234, 0;
	@%p22 bra 	$L__BB0_83;
	mov.b64 	%rd391, 0;
	mov.b32 	%r232, 0;
	bra.uni 	$L__BB0_66;
$L__BB0_107:
	setp.lt.s32 	%p4, %r56, 1;
	@%p4 bra 	$L__BB0_127;
	and.b32  	%r43, %r56, 15;
	add.s32 	%r44, %r43, -1;
	and.b32  	%r45, %r56, 7;
	add.s32 	%r46, %r45, -1;
	and.b32  	%r47, %r56, 2147483632;
	and.b32  	%r48, %r56, 3;
	mov.b64 	%rd417, 0;
	mov.b32 	%r236, 0;
$L__BB0_109:
	mul.lo.s32 	%r50, %r236, %r56;
	add.s32 	%r65, %r50, %r57;
	mul.wide.s32 	%rd130, %r65, 4;
	add.s64 	%rd131, %rd3, %rd130;
	ld.global.u32 	%r51, [%rd131];
	mov.b32 	%r237, 0;
	mov.u64 	%rd411, %rd417;
$L__BB0_110:
	mad.lo.s32 	%r66, %r237, %r59, %r60;
	mul.wide.s32 	%rd132, %r66, 4;
	add.s64 	%rd133, %rd2, %rd132;
	ld.global.u32 	%r67, [%rd133];
	setp.eq.s32 	%p5, %r51, %r67;
	@%p5 bra 	$L__BB0_112;
$L__BB0_111:
	add.s32 	%r237, %r237, 1;
	setp.eq.s32 	%p16, %r237, %r58;
	mov.u64 	%rd411, %rd417;
	@%p16 bra 	$L__BB0_126;
	bra.uni 	$L__BB0_110;
$L__BB0_112:
	setp.lt.u32 	%p6, %r56, 16;
	mul.lo.s64 	%rd115, %rd411, %rd4;
	mov.b64 	%rd414, 0;
	@%p6 bra 	$L__BB0_115;
	mov.b64 	%rd414, 0;
$L__BB0_114:
	.pragma "nounroll";
	cvt.u32.u64 	%r68, %rd414;
	add.s32 	%r69, %r50, %r68;
	mul.wide.u32 	%rd136, %r69, 4;
	add.s64 	%rd137, %rd3, %rd136;
	ld.global.u32 	%r70, [%rd137];
	add.s64 	%rd138, %rd414, %rd115;
	shl.b64 	%rd139, %rd138, 2;
	add.s64 	%rd140, %rd1, %rd139;
	st.global.u32 	[%rd140], %r70;
	cvt.u64.u32 	%rd141, %r50;
	and.b64  	%rd142, %rd414, 4294967280;
	add.s64 	%rd143, %rd142, %rd141;
	shl.b64 	%rd144, %rd143, 2;
	add.s64 	%rd145, %rd3, %rd144;
	ld.global.u32 	%r71, [%rd145+4];
	st.global.u32 	[%rd140+4], %r71;
	ld.global.u32 	%r72, [%rd145+8];
	st.global.u32 	[%rd140+8], %r72;
	ld.global.u32 	%r73, [%rd145+12];
	st.global.u32 	[%rd140+12], %r73;
	ld.global.u32 	%r74, [%rd145+16];
	st.global.u32 	[%rd140+16], %r74;
	ld.global.u32 	%r75, [%rd145+20];
	st.global.u32 	[%rd140+20], %r75;
	ld.global.u32 	%r76, [%rd145+24];
	st.global.u32 	[%rd140+24], %r76;
	ld.global.u32 	%r77, [%rd145+28];
	st.global.u32 	[%rd140+28], %r77;
	ld.global.u32 	%r78, [%rd145+32];
	st.global.u32 	[%rd140+32], %r78;
	ld.global.u32 	%r79, [%rd145+36];
	st.global.u32 	[%rd140+36], %r79;
	ld.global.u32 	%r80, [%rd145+40];
	st.global.u32 	[%rd140+40], %r80;
	ld.global.u32 	%r81, [%rd145+44];
	st.global.u32 	[%rd140+44], %r81;
	ld.global.u32 	%r82, [%rd145+48];
	st.global.u32 	[%rd140+48], %r82;
	ld.global.u32 	%r83, [%rd145+52];
	st.global.u32 	[%rd140+52], %r83;
	ld.global.u32 	%r84, [%rd145+56];
	st.global.u32 	[%rd140+56], %r84;
	ld.global.u32 	%r85, [%rd145+60];
	st.global.u32 	[%rd140+60], %r85;
	add.s64 	%rd414, %rd414, 16;
	cvt.u32.u64 	%r86, %rd414;
	setp.eq.s32 	%p7, %r86, %r47;
	@%p7 bra 	$L__BB0_115;
	bra.uni 	$L__BB0_114;
$L__BB0_115:
	setp.eq.s32 	%p8, %r43, 0;
	@%p8 bra 	$L__BB0_125;
	setp.lt.u32 	%p9, %r44, 7;
	@%p9 bra 	$L__BB0_118;
	cvt.u32.u64 	%r87, %rd414;
	add.s32 	%r88, %r50, %r87;
	mul.wide.u32 	%rd146, %r88, 4;
	add.s64 	%rd147, %rd3, %rd146;
	ld.global.u32 	%r89, [%rd147];
	add.s64 	%rd148, %rd414, %rd115;
	shl.b64 	%rd149, %rd148, 2;
	add.s64 	%rd150, %rd1, %rd149;
	st.global.u32 	[%rd150], %r89;
	cvt.u64.u32 	%rd151, %r50;
	and.b64  	%rd152, %rd414, 4294967295;
	add.s64 	%rd153, %rd152, %rd151;
	shl.b64 	%rd154, %rd153, 2;
	add.s64 	%rd155, %rd3, %rd154;
	ld.global.u32 	%r90, [%rd155+4];
	st.global.u32 	[%rd150+4], %r90;
	ld.global.u32 	%r91, [%rd155+8];
	st.global.u32 	[%rd150+8], %r91;
	ld.global.u32 	%r92, [%rd155+12];
	st.global.u32 	[%rd150+12], %r92;
	ld.global.u32 	%r93, [%rd155+16];
	st.global.u32 	[%rd150+16], %r93;
	ld.global.u32 	%r94, [%rd155+20];
	st.global.u32 	[%rd150+20], %r94;
	ld.global.u32 	%r95, [%rd155+24];
	st.global.u32 	[%rd150+24], %r95;
	ld.global.u32 	%r96, [%rd155+28];
	st.global.u32 	[%rd150+28], %r96;
	add.s64 	%rd414, %rd414, 8;
$L__BB0_118:
	setp.eq.s32 	%p10, %r45, 0;
	@%p10 bra 	$L__BB0_125;
	setp.lt.u32 	%p11, %r46, 3;
	@%p11 bra 	$L__BB0_121;
	cvt.u32.u64 	%r97, %rd414;
	add.s32 	%r98, %r50, %r97;
	mul.wide.u32 	%rd156, %r98, 4;
	add.s64 	%rd157, %rd3, %rd156;
	ld.global.u32 	%r99, [%rd157];
	add.s64 	%rd158, %rd414, %rd115;
	shl.b64 	%rd159, %rd158, 2;
	add.s64 	%rd160, %rd1, %rd159;
	st.global.u32 	[%rd160], %r99;
	cvt.u64.u32 	%rd161, %r50;
	and.b64  	%rd162, %rd414, 4294967295;
	add.s64 	%rd163, %rd162, %rd161;
	shl.b64 	%rd164, %rd163, 2;
	add.s64 	%rd165, %rd3, %rd164;
	ld.global.u32 	%r100, [%rd165+4];
	st.global.u32 	[%rd160+4], %r100;
	ld.global.u32 	%r101, [%rd165+8];
	st.global.u32 	[%rd160+8], %r101;
	ld.global.u32 	%r102, [%rd165+12];
	st.global.u32 	[%rd160+12], %r102;
	add.s64 	%rd414, %rd414, 4;
$L__BB0_121:
	setp.eq.s32 	%p12, %r48, 0;
	@%p12 bra 	$L__BB0_125;
	setp.eq.s32 	%p13, %r48, 1;
	cvt.u32.u64 	%r103, %rd414;
	add.s32 	%r104, %r50, %r103;
	mul.wide.u32 	%rd166, %r104, 4;
	add.s64 	%rd167, %rd3, %rd166;
	ld.global.u32 	%r105, [%rd167];
	add.s64 	%rd168, %rd414, %rd115;
	shl.b64 	%rd169, %rd168, 2;
	add.s64 	%rd121, %rd1, %rd169;
	st.global.u32 	[%rd121], %r105;
	@%p13 bra 	$L__BB0_125;
	setp.eq.s32 	%p14, %r48, 2;
	cvt.u64.u32 	%rd170, %r50;
	and.b64  	%rd171, %rd414, 4294967295;
	add.s64 	%rd172, %rd171, %rd170;
	shl.b64 	%rd173, %rd172, 2;
	add.s64 	%rd122, %rd3, %rd173;
	ld.global.u32 	%r106, [%rd122+4];
	st.global.u32 	[%rd121+4], %r106;
	@%p14 bra 	$L__BB0_125;
	ld.global.u32 	%r107, [%rd122+8];
	st.global.u32 	[%rd121+8], %r107;
$L__BB0_125:
	add.s64 	%rd417, %rd411, 1;
	setp.ne.s64 	%p15, %rd411, %rd5;
	@%p15 bra 	$L__BB0_111;
$L__BB0_126:
	setp.ne.s64 	%p17, %rd417, %rd6;
	add.s32 	%r236, %r236, 1;
	setp.lt.s32 	%p18, %r236, %r55;
	and.pred  	%p19, %p17, %p18;
	@%p19 bra 	$L__BB0_109;
$L__BB0_127:
	ret;

}


// ===== COMPILED SASS (sm_100) =====

	.target	sm_100

	.elftype	@"ET_EXEC"


//--------------------- .note.nv.tkinfo           --------------------------
	.section	.note.nv.tkinfo,"",@"SHT_NOTE"
	.sectionflags	@"SHF_NOTE_NV_TKINFO"
	.tkinfo
        /*0018*/ 	.word	0x00000002
        /*0030*/ 	.string	""
        /*0030*/ 	.string	"ptxas"
        /*0030*/ 	.string	"Cuda compilation tools, release 13.0, V13.0.88"
        /*0030*/ 	.string	"Build cuda_13.0.r13.0/compiler.36424714_0"
        /*0030*/ 	.string	"-arch sm_100 -m 64 "



//--------------------- .note.nv.cuinfo           --------------------------
	.section	.note.nv.cuinfo,"",@"SHT_NOTE"
	.sectionflags	@"SHF_NOTE_NV_CUINFO"
        /*0018*/ 	.short	0x0002
        /*001a*/ 	.short	0x0064
        /*001c*/ 	.short	0x0082
	.zero		2


//--------------------- .nv.info                  --------------------------
	.section	.nv.info,"",@"SHT_CUDA_INFO"
	.align	4


	//----- nvinfo : EIATTR_REGCOUNT
	.align		4
        /*0000*/ 	.byte	0x04, 0x2f
        /*0002*/ 	.short	(.L_1 - .L_0)
	.align		4
.L_0:
        /*0004*/ 	.word	index@(_Z17gpu_get_join_dataPixS_iiiS_iii)
        /*0008*/ 	.word	0x00000020


	//----- nvinfo : EIATTR_FRAME_SIZE
	.align		4
.L_1:
        /*000c*/ 	.byte	0x04, 0x11
        /*000e*/ 	.short	(.L_3 - .L_2)
	.align		4
.L_2:
        /*0010*/ 	.word	index@(_Z17gpu_get_join_dataPixS_iiiS_iii)
        /*0014*/ 	.word	0x00000000


	//----- nvinfo : EIATTR_MIN_STACK_SIZE
	.align		4
.L_3:
        /*0018*/ 	.byte	0x04, 0x12
        /*001a*/ 	.short	(.L_5 - .L_4)
	.align		4
.L_4:
        /*001c*/ 	.word	index@(_Z17gpu_get_join_dataPixS_iiiS_iii)
        /*0020*/ 	.word	0x00000000
.L_5:


//--------------------- .nv.compat                --------------------------
	.section	.nv.compat,"",@"SHT_CUDA_COMPAT_INFO"
	.align	4
        /*0000*/ 	.byte	0x02, 0x09, 0x00, 0x00, 0x02, 0x02, 0x01, 0x00, 0x02, 0x05, 0x05, 0x00, 0x03, 0x07, 0x01, 0x01
        /*0010*/ 	.byte	0x02, 0x03, 0x00, 0x00, 0x02, 0x06, 0x01, 0x00, 0x04, 0x0b, 0x08, 0x00, 0x09, 0x00, 0x00, 0x00
        /*0020*/ 	.byte	0x00, 0x00, 0x00, 0x00


//--------------------- .nv.info._Z17gpu_get_join_dataPixS_iiiS_iii --------------------------
	.section	.nv.info._Z17gpu_get_join_dataPixS_iiiS_iii,"",@"SHT_CUDA_INFO"
	.sectionflags	@""
	.align	4


	//----- nvinfo : EIATTR_CUDA_API_VERSION
	.align		4
        /*0000*/ 	.byte	0x04, 0x37
        /*0002*/ 	.short	(.L_7 - .L_6)
.L_6:
        /*0004*/ 	.word	0x00000082


	//----- nvinfo : EIATTR_KPARAM_INFO
	.align		4
.L_7:
        /*0008*/ 	.byte	0x04, 0x17
        /*000a*/ 	.short	(.L_9 - .L_8)
.L_8:
        /*000c*/ 	.word	0x00000000
        /*0010*/ 	.short	0x0009
        /*0012*/ 	.short	0x0038
        /*0014*/ 	.byte	0x00, 0xf0, 0x11, 0x00


	//----- nvinfo : EIATTR_KPARAM_INFO
	.align		4
.L_9:
        /*0018*/ 	.byte	0x04, 0x17
        /*001a*/ 	.short	(.L_11 - .L_10)
.L_10:
        /*001c*/ 	.word	0x00000000
        /*0020*/ 	.short	0x0008
        /*0022*/ 	.short	0x0034
        /*0024*/ 	.byte	0x00, 0xf0, 0x11, 0x00


	//----- nvinfo : EIATTR_KPARAM_INFO
	.align		4
.L_11:
        /*0028*/ 	.byte	0x04, 0x17
        /*002a*/ 	.short	(.L_13 - .L_12)
.L_12:
        /*002c*/ 	.word	0x00000000
        /*0030*/ 	.short	0x0007
        /*0032*/ 	.short	0x0030
        /*0034*/ 	.byte	0x00, 0xf0, 0x11, 0x00


	//----- nvinfo : EIATTR_KPARAM_INFO
	.align		4
.L_13:
        /*0038*/ 	.byte	0x04, 0x17
        /*003a*/ 	.short	(.L_15 - .L_14)
.L_14:
        /*003c*/ 	.word	0x00000000
        /*0040*/ 	.short	0x0006
        /*0042*/ 	.short	0x0028
        /*0044*/ 	.byte	0x00, 0xf5, 0x21, 0x00


	//----- nvinfo : EIATTR_KPARAM_INFO
	.align		4
.L_15:
        /*0048*/ 	.byte	0x04, 0x17
        /*004a*/ 	.short	(.L_17 - .L_16)
.L_16:
        /*004c*/ 	.word	0x00000000
        /*0050*/ 	.short	0x0005
        /*0052*/ 	.short	0x0020
        /*0054*/ 	.byte	0x00, 0xf0, 0x11, 0x00


	//----- nvinfo : EIATTR_KPARAM_INFO
	.align		4
.L_17:
        /*0058*/ 	.byte	0x04, 0x17
        /*005a*/ 	.short	(.L_19 - .L_18)
.L_18:
        /*005c*/ 	.word	0x00000000
        /*0060*/ 	.short	0x0004
        /*0062*/ 	.short	0x001c
        /*0064*/ 	.byte	0x00, 0xf0, 0x11, 0x00


	//----- nvinfo : EIATTR_KPARAM_INFO
	.align		4
.L_19:
        /*0068*/ 	.byte	0x04, 0x17
        /*006a*/ 	.short	(.L_21 - .L_20)
.L_20:
        /*006c*/ 	.word	0x00000000
        /*0070*/ 	.short	0x0003
        /*0072*/ 	.short	0x0018
        /*0074*/ 	.byte	0x00, 0xf0, 0x11, 0x00


	//----- nvinfo : EIATTR_KPARAM_INFO
	.align		4
.L_21:
        /*0078*/ 	.byte	0x04, 0x17
        /*007a*/ 	.short	(.L_23 - .L_22)
.L_22:
        /*007c*/ 	.word	0x00000000
        /*0080*/ 	.short	0x0002
        /*0082*/ 	.short	0x0010
        /*0084*/ 	.byte	0x00, 0xf5, 0x21, 0x00


	//----- nvinfo : EIATTR_KPARAM_INFO
	.align		4
.L_23:
        /*0088*/ 	.byte	0x04, 0x17
        /*008a*/ 	.short	(.L_25 - .L_24)
.L_24:
        /*008c*/ 	.word	0x00000000
        /*0090*/ 	.short	0x0001
        /*0092*/ 	.short	0x0008
        /*0094*/ 	.byte	0x00, 0xf0, 0x21, 0x00


	//----- nvinfo : EIATTR_KPARAM_INFO
	.align		4
.L_25:
        /*0098*/ 	.byte	0x04, 0x17
        /*009a*/ 	.short	(.L_27 - .L_26)
.L_26:
        /*009c*/ 	.word	0x00000000
        /*00a0*/ 	.short	0x0000
        /*00a2*/ 	.short	0x0000
        /*00a4*/ 	.byte	0x00, 0xf5, 0x21, 0x00


	//----- nvinfo : EIATTR_SPARSE_MMA_MASK
	.align		4
.L_27:
        /*00a8*/ 	.byte	0x03, 0x50
        /*00aa*/ 	.short	0x0000


	//----- nvinfo : EIATTR_MAXREG_COUNT
	.align		4
        /*00ac*/ 	.byte	0x03, 0x1b
        /*00ae*/ 	.short	0x00ff


	//----- nvinfo : EIATTR_MERCURY_ISA_VERSION
	.align		4
        /*00b0*/ 	.byte	0x03, 0x5f
        /*00b2*/ 	.short	0x0101


	//----- nvinfo : EIATTR_VRC_CTA_INIT_COUNT
	.align		4
        /*00b4*/ 	.byte	0x02, 0x4a
	.zero		1
	.zero		1


	//----- nvinfo : EIATTR_EXIT_INSTR_OFFSETS
	.align		4
        /*00b8*/ 	.byte	0x04, 0x1c
        /*00ba*/ 	.short	(.L_29 - .L_28)


	//   ....[0]....
.L_28:
        /*00bc*/ 	.word	0x00000030


	//   ....[1]....
        /*00c0*/ 	.word	0x00000060


	//   ....[2]....
        /*00c4*/ 	.word	0x00001be0


	//   ....[3]....
        /*00c8*/ 	.word	0x00001c30


	//   ....[4]....
        /*00cc*/ 	.word	0x00002ca0


	//   ....[5]....
        /*00d0*/ 	.word	0x00002cf0


	//   ....[6]....
        /*00d4*/ 	.word	0x00002d10


	//   ....[7]....
        /*00d8*/ 	.word	0x00003950


	//   ....[8]....
        /*00dc*/ 	.word	0x000039a0


	//----- nvinfo : EIATTR_CBANK_PARAM_SIZE
	.align		4
.L_29:
        /*00e0*/ 	.byte	0x03, 0x19
        /*00e2*/ 	.short	0x003c


	//----- nvinfo : EIATTR_PARAM_CBANK
	.align		4
        /*00e4*/ 	.byte	0x04, 0x0a
        /*00e6*/ 	.short	(.L_31 - .L_30)
	.align		4
.L_30:
        /*00e8*/ 	.word	index@(.nv.constant0._Z17gpu_get_join_dataPixS_iiiS_iii)
        /*00ec*/ 	.short	0x0380
        /*00ee*/ 	.short	0x003c


	//----- nvinfo : EIATTR_SW_WAR
	.align		4
.L_31:
        /*00f0*/ 	.byte	0x04, 0x36
        /*00f2*/ 	.short	(.L_33 - .L_32)
.L_32:
        /*00f4*/ 	.word	0x00000008
.L_33:


//--------------------- .nv.callgraph             --------------------------
	.section	.nv.callgraph,"",@"SHT_CUDA_CALLGRAPH"
	.align	4
	.sectionentsize	8
	.align		4
        /*0000*/ 	.word	0x00000000
	.align		4
        /*0004*/ 	.word	0xffffffff
	.align		4
        /*0008*/ 	.word	0x00000000
	.align		4
        /*000c*/ 	.word	0xfffffffe
	.align		4
        /*0010*/ 	.word	0x00000000
	.align		4
        /*0014*/ 	.word	0xfffffffd
	.align		4
        /*0018*/ 	.word	0x00000000
	.align		4
        /*001c*/ 	.word	0xfffffffc


//--------------------- .text._Z17gpu_get_join_dataPixS_iiiS_iii --------------------------
	.section	.text._Z17gpu_get_join_dataPixS_iiiS_iii,"ax",@progbits
	.align	128
        .global         _Z17gpu_get_join_dataPixS_iiiS_iii
        .type           _Z17gpu_get_join_dataPixS_iiiS_iii,@function
        .size           _Z17gpu_get_join_dataPixS_iiiS_iii,(.L_x_35 - _Z17gpu_get_join_dataPixS_iiiS_iii)
        .other          _Z17gpu_get_join_dataPixS_iiiS_iii,@"STO_CUDA_ENTRY STV_DEFAULT"
_Z17gpu_get_join_dataPixS_iiiS_iii:
.text._Z17gpu_get_join_dataPixS_iiiS_iii:
[----:B------:R-:W-:Y:S08]  /*0000*/  LDC R1, c[0x0][0x37c] ;  /* 0x0000df00ff017b82 */ /* 0x000ff00000000800 */
[----:B------:R-:W0:Y:S02]  /*0010*/  LDC R0, c[0x0][0x398] ;  /* 0x0000e600ff007b82 */ /* 0x000e240000000800 */
[----:B0-----:R-:W-:-:S13]  /*0020*/  ISETP.GE.AND P0, PT, R0, 0x1, PT ;  /* 0x000000010000780c */ /* 0x001fda0003f06270 */
[----:B------:R-:W-:Y:S05]  /*0030*/  @!P0 EXIT ;  /* 0x000000000000894d */ /* 0x000fea0003800000 */
[----:B------:R-:W0:Y:S02]  /*0040*/  LDC.64 R6, c[0x0][0x3b0] ;  /* 0x0000ec00ff067b82 */ /* 0x000e240000000a00 */
[----:B0-----:R-:W-:-:S13]  /*0050*/  ISETP.GE.AND P0, PT, R6, 0x1, PT ;  /* 0x000000010600780c */ /* 0x001fda0003f06270 */
[----:B------:R-:W-:Y:S05]  /*0060*/  @!P0 EXIT ;  /* 0x000000000000894d */ /* 0x000fea0003800000 */
[----:B------:R-:W0:Y:S01]  /*0070*/  LDC R6, c[0x0][0x39c] ;  /* 0x0000e700ff067b82 */ /* 0x000e220000000800 */
[----:B------:R-:W-:Y:S01]  /*0080*/  ISETP.GE.AND P0, PT, R7, 0x1, PT ;  /* 0x000000010700780c */ /* 0x000fe20003f06270 */
[----:B------:R-:W1:Y:S01]  /*0090*/  LDCU.64 UR14, c[0x0][0x358] ;  /* 0x00006b00ff0e77ac */ /* 0x000e620008000a00 */
[----:B0-----:R-:W-:-:S11]  /*00a0*/  IADD3 R0, PT, PT, R6, -0x1, R7 ;  /* 0xffffffff06007810 */ /* 0x001fd60007ffe007 */
[----:B-1----:R-:W-:Y:S05]  /*00b0*/  @!P0 BRA `(.L_x_0) ;  /* 0x0000002c00108947 */ /* 0x002fea0003800000 */
[----:B------:R-:W-:-:S13]  /*00c0*/  ISETP.GE.AND P0, PT, R6, 0x1, PT ;  /* 0x000000010600780c */ /* 0x000fda0003f06270 */
[----:B------:R-:W-:Y:S05]  /*00d0*/  @!P0 BRA `(.L_x_1) ;  /* 0x0000001800d88947 */ /* 0x000fea0003800000 */
[C---:B------:R-:W-:Y:S01]  /*00e0*/  LOP3.LUT R2, R7.reuse, 0x7, RZ, 0xc0, !PT ;  /* 0x0000000707027812 */ /* 0x040fe200078ec0ff */
[----:B------:R-:W-:Y:S01]  /*00f0*/  UMOV UR6, URZ ;  /* 0x000000ff00067c82 */ /* 0x000fe20008000000 */
[C---:B------:R-:W-:Y:S01]  /*0100*/  LOP3.LUT R3, R7.reuse, 0x3, RZ, 0xc0, !PT ;  /* 0x0000000307037812 */ /* 0x040fe200078ec0ff */
[----:B------:R-:W-:Y:S01]  /*0110*/  UMOV UR7, URZ ;  /* 0x000000ff00077c82 */ /* 0x000fe20008000000 */
[----:B------:R-:W-:Y:S01]  /*0120*/  LOP3.LUT R4, R7, 0x7ffffff8, RZ, 0xc0, !PT ;  /* 0x7ffffff807047812 */ /* 0x000fe200078ec0ff */
[----:B------:R-:W-:Y:S01]  /*0130*/  UMOV UR4, URZ ;  /* 0x000000ff00047c82 */ /* 0x000fe20008000000 */
[C---:B------:R-:W-:Y:S02]  /*0140*/  LOP3.LUT R18, R6.reuse, 0xf, RZ, 0xc0, !PT ;  /* 0x0000000f06127812 */ /* 0x040fe400078ec0ff */
[C---:B------:R-:W-:Y:S02]  /*0150*/  LOP3.LUT R13, R6.reuse, 0x7, RZ, 0xc0, !PT ;  /* 0x00000007060d7812 */ /* 0x040fe400078ec0ff */
[----:B------:R-:W-:-:S07]  /*0160*/  LOP3.LUT R5, R6, 0x3, RZ, 0xc0, !PT ;  /* 0x0000000306057812 */ /* 0x000fce00078ec0ff */
.L_x_15:
[----:B0-----:R-:W0:Y:S08]  /*0170*/  LDC R6, c[0x0][0x39c] ;  /* 0x0000e700ff067b82 */ /* 0x001e300000000800 */
[----:B-1--4-:R-:W1:Y:S08]  /*0180*/  LDC R15, c[0x0][0x3a0] ;  /* 0x0000e800ff0f7b82 */ /* 0x012e700000000800 */
[----:B------:R-:W2:Y:S01]  /*0190*/  LDC.64 R10, c[0x0][0x390] ;  /* 0x0000e400ff0a7b82 */ /* 0x000ea20000000a00 */
[----:B0-----:R-:W-:-:S07]  /*01a0*/  IMAD R6, R6, UR4, RZ ;  /* 0x0000000406067c24 */ /* 0x001fce000f8e02ff */
[----:B------:R-:W0:Y:S01]  /*01b0*/  LDC R8, c[0x0][0x39c] ;  /* 0x0000e700ff087b82 */ /* 0x000e220000000800 */
[----:B-1----:R-:W-:-:S04]  /*01c0*/  IMAD.IADD R15, R6, 0x1, R15 ;  /* 0x00000001060f7824 */ /* 0x002fc800078e020f */
[----:B--2---:R-:W-:-:S05]  /*01d0*/  IMAD.WIDE R14, R15, 0x4, R10 ;  /* 0x000000040f0e7825 */ /* 0x004fca00078e020a */
[----:B------:R1:W5:Y:S01]  /*01e0*/  LDG.E R7, desc[UR14][R14.64] ;  /* 0x0000000e0e077981 */ /* 0x000362000c1e1900 */
[----:B------:R-:W-:Y:S01]  /*01f0*/  UMOV UR5, URZ ;  /* 0x000000ff00057c82 */ /* 0x000fe20008000000 */
[----:B------:R-:W-:Y:S01]  /*0200*/  UMOV UR8, UR6 ;  /* 0x0000000600087c82 */ /* 0x000fe20008000000 */
[----:B------:R-:W-:Y:S01]  /*0210*/  UMOV UR9, UR7 ;  /* 0x0000000700097c82 */ /* 0x000fe20008000000 */
[----:B0--3--:R-:W-:-:S04]  /*0220*/  IMAD.WIDE.U32 R16, R8, 0x4, RZ ;  /* 0x0000000408107825 */ /* 0x009fc800078e00ff */
[----:B------:R-:W-:-:S03]  /*0230*/  IMAD.WIDE.U32 R10, R16, UR4, R10 ;  /* 0x00000004100a7c25 */ /* 0x000fc6000f8e000a */
[----:B------:R-:W-:Y:S01]  /*0240*/  IADD3 R9, P0, PT, R10, 0x20, RZ ;  /* 0x000000200a097810 */ /* 0x000fe20007f1e0ff */
[----:B------:R-:W-:-:S04]  /*0250*/  IMAD R10, R17, UR4, RZ ;  /* 0x00000004110a7c24 */ /* 0x000fc8000f8e02ff */
[----:B-1----:R-:W-:-:S08]  /*0260*/  IMAD.X R10, R11, 0x1, R10, P0 ;  /* 0x000000010b0a7824 */ /* 0x002fd000000e060a */
.L_x_14:
[----:B0-----:R-:W0:Y:S01]  /*0270*/  LDCU UR11, c[0x0][0x3b4] ;  /* 0x00007680ff0b77ac */ /* 0x001e220008000800 */
[----:B-1--4-:R-:W1:Y:S01]  /*0280*/  LDC.64 R14, c[0x0][0x3a8] ;  /* 0x0000ea00ff0e7b82 */ /* 0x012e620000000a00 */
[----:B------:R-:W2:Y:S01]  /*0290*/  LDCU UR12, c[0x0][0x3b8] ;  /* 0x00007700ff0c77ac */ /* 0x000ea20008000800 */
[----:B0-----:R-:W-:Y:S01]  /*02a0*/  UIMAD UR10, UR5, UR11, URZ ;  /* 0x0000000b050a72a4 */ /* 0x001fe2000f8e02ff */
[----:B--2---:R-:W-:-:S05]  /*02b0*/  IMAD.U32 R11, RZ, RZ, UR12 ;  /* 0x0000000cff0b7e24 */ /* 0x004fca000f8e00ff */
[----:B---3--:R-:W-:-:S04]  /*02c0*/  VIADD R17, R11, UR10 ;  /* 0x0000000a0b117c36 */ /* 0x008fc80008000000 */
[----:B-1----:R-:W-:-:S06]  /*02d0*/  IMAD.WIDE R14, R17, 0x4, R14 ;  /* 0x00000004110e7825 */ /* 0x002fcc00078e020e */
[----:B------:R-:W2:Y:S02]  /*02e0*/  LDG.E R14, desc[UR14][R14.64] ;  /* 0x0000000e0e0e7981 */ /* 0x000ea4000c1e1900 */
[----:B--2--5:R-:W-:-:S13]  /*02f0*/  ISETP.NE.AND P0, PT, R7, R14, PT ;  /* 0x0000000e0700720c */ /* 0x024fda0003f05270 */
[----:B------:R-:W-:Y:S05]  /*0300*/  @P0 BRA `(.L_x_2) ;  /* 0x0000001800080947 */ /* 0x000fea0003800000 */
[----:B------:R-:W0:Y:S01]  /*0310*/  LDCU UR6, c[0x0][0x39c] ;  /* 0x00007380ff0677ac */ /* 0x000e220008000800 */
[----:B------:R-:W-:Y:S01]  /*0320*/  SHF.R.S32.HI R12, RZ, 0x1f, R0 ;  /* 0x0000001fff0c7819 */ /* 0x000fe20000011400 */
[----:B------:R-:W-:Y:S01]  /*0330*/  IMAD R25, R0, UR9, RZ ;  /* 0x0000000900197c24 */ /* 0x000fe2000f8e02ff */
[----:B------:R-:W-:Y:S01]  /*0340*/  ISETP.NE.AND P0, PT, R18, RZ, PT ;  /* 0x000000ff1200720c */ /* 0x000fe20003f05270 */
[----:B------:R-:W-:Y:S02]  /*0350*/  IMAD.MOV.U32 R21, RZ, RZ, RZ ;  /* 0x000000ffff157224 */ /* 0x000fe400078e00ff */
[----:B------:R-:W-:-:S04]  /*0360*/  IMAD.WIDE.U32 R22, R0, UR8, RZ ;  /* 0x0000000800167c25 */ /* 0x000fc8000f8e00ff */
[----:B------:R-:W-:Y:S02]  /*0370*/  IMAD R25, R12, UR8, R25 ;  /* 0x000000080c197c24 */ /* 0x000fe4000f8e0219 */
[----:B------:R-:W-:Y:S01]  /*0380*/  IMAD.MOV.U32 R19, RZ, RZ, RZ ;  /* 0x000000ffff137224 */ /* 0x000fe200078e00ff */
[----:B0-----:R-:W-:-:S09]  /*0390*/  UISETP.GE.U32.AND UP0, UPT, UR6, 0x10, UPT ;  /* 0x000000100600788c */ /* 0x001fd2000bf06070 */
[----:B------:R-:W-:Y:S05]  /*03a0*/  BRA.U !UP0, `(.L_x_3) ;  /* 0x0000000108f07547 */ /* 0x000fea000b800000 */
[----:B------:R-:W0:Y:S01]  /*03b0*/  LDC.64 R14, c[0x0][0x380] ;  /* 0x0000e000ff0e7b82 */ /* 0x000e220000000a00 */
[----:B------:R-:W-:Y:S02]  /*03c0*/  IMAD R19, R12, UR8, RZ ;  /* 0x000000080c137c24 */ /* 0x000fe4000f8e02ff */
[----:B------:R-:W-:-:S04]  /*03d0*/  IMAD.WIDE.U32 R16, R0, UR8, RZ ;  /* 0x0000000800107c25 */ /* 0x000fc8000f8e00ff */
[----:B------:R-:W-:Y:S02]  /*03e0*/  IMAD R19, R0, UR9, R19 ;  /* 0x0000000900137c24 */ /* 0x000fe4000f8e0213 */
[----:B------:R-:W-:Y:S02]  /*03f0*/  IMAD.MOV.U32 R28, RZ, RZ, R9 ;  /* 0x000000ffff1c7224 */ /* 0x000fe400078e0009 */
[----:B------:R-:W-:Y:S01]  /*0400*/  IMAD.IADD R12, R17, 0x1, R19 ;  /* 0x00000001110c7824 */ /* 0x000fe200078e0213 */
[----:B------:R-:W-:Y:S01]  /*0410*/  LOP3.LUT R17, R8, 0x7ffffff0, RZ, 0xc0, !PT ;  /* 0x7ffffff008117812 */ /* 0x000fe200078ec0ff */
[----:B------:R-:W-:Y:S02]  /*0420*/  IMAD.MOV.U32 R29, RZ, RZ, R10 ;  /* 0x000000ffff1d7224 */ /* 0x000fe400078e000a */
[----:B------:R-:W-:Y:S02]  /*0430*/  IMAD.MOV.U32 R21, RZ, RZ, RZ ;  /* 0x000000ffff157224 */ /* 0x000fe400078e00ff */
[----:B------:R-:W-:Y:S01]  /*0440*/  IMAD.MOV.U32 R19, RZ, RZ, RZ ;  /* 0x000000ffff137224 */ /* 0x000fe200078e00ff */
[----:B0-----:R-:W-:-:S04]  /*0450*/  LEA R14, P1, R16, R14, 0x2 ;  /* 0x0000000e100e7211 */ /* 0x001fc800078210ff */
[----:B------:R-:W-:Y:S02]  /*0460*/  IADD3 R20, P2, PT, R14, 0x20, RZ ;  /* 0x000000200e147810 */ /* 0x000fe40007f5e0ff */
[----:B------:R-:W-:Y:S01]  /*0470*/  LEA.HI.X R15, R16, R15, R12, 0x2, P1 ;  /* 0x0000000f100f7211 */ /* 0x000fe200008f140c */
[----:B------:R-:W-:-:S04]  /*0480*/  IMAD.MOV R12, RZ, RZ, -R17 ;  /* 0x000000ffff0c7224 */ /* 0x000fc800078e0a11 */
[----:B------:R-:W-:-:S07]  /*0490*/  IMAD.X R26, RZ, RZ, R15, P2 ;  /* 0x000000ffff1a7224 */ /* 0x000fce00010e060f */
.L_x_4:
[----:B------:R-:W-:Y:S02]  /*04a0*/  IMAD.MOV.U32 R16, RZ, RZ, R28 ;  /* 0x000000ffff107224 */ /* 0x000fe400078e001c */
[----:B------:R-:W-:-:S05]  /*04b0*/  IMAD.MOV.U32 R17, RZ, RZ, R29 ;  /* 0x000000ffff117224 */ /* 0x000fca00078e001d */
[----:B0-----:R-:W2:Y:S01]  /*04c0*/  LDG.E R27, desc[UR14][R16.64+-0x20] ;  /* 0xffffe00e101b7981 */ /* 0x001ea2000c1e1900 */
[----:B------:R-:W-:Y:S02]  /*04d0*/  IMAD.MOV.U32 R14, RZ, RZ, R20 ;  /* 0x000000ffff0e7224 */ /* 0x000fe400078e0014 */
[----:B------:R-:W-:-:S05]  /*04e0*/  IMAD.MOV.U32 R15, RZ, RZ, R26 ;  /* 0x000000ffff0f7224 */ /* 0x000fca00078e001a */
[----:B--2---:R0:W-:Y:S04]  /*04f0*/  STG.E desc[UR14][R14.64+-0x20], R27 ;  /* 0xffffe01b0e007986 */ /* 0x0041e8000c10190e */
[----:B------:R-:W2:Y:S04]  /*0500*/  LDG.E R29, desc[UR14][R16.64+-0x1c] ;  /* 0xffffe40e101d7981 */ /* 0x000ea8000c1e1900 */
[----:B--2---:R1:W-:Y:S04]  /*0510*/  STG.E desc[UR14][R14.64+-0x1c], R29 ;  /* 0xffffe41d0e007986 */ /* 0x0043e8000c10190e */
[----:B------:R-:W2:Y:S04]  /*0520*/  LDG.E R20, desc[UR14][R16.64+-0x18] ;  /* 0xffffe80e10147981 */ /* 0x000ea8000c1e1900 */
[----:B--2---:R2:W-:Y:S04]  /*0530*/  STG.E desc[UR14][R14.64+-0x18], R20 ;  /* 0xffffe8140e007986 */ /* 0x0045e8000c10190e */
[----:B------:R-:W3:Y:S04]  /*0540*/  LDG.E R24, desc[UR14][R16.64+-0x14] ;  /* 0xffffec0e10187981 */ /* 0x000ee8000c1e1900 */
[----:B---3--:R3:W-:Y:S04]  /*0550*/  STG.E desc[UR14][R14.64+-0x14], R24 ;  /* 0xffffec180e007986 */ /* 0x0087e8000c10190e */
[----:B------:R-:W4:Y:S04]  /*0560*/  LDG.E R26, desc[UR14][R16.64+-0x10] ;  /* 0xfffff00e101a7981 */ /* 0x000f28000c1e1900 */
[----:B----4-:R4:W-:Y:S04]  /*0570*/  STG.E desc[UR14][R14.64+-0x10], R26 ;  /* 0xfffff01a0e007986 */ /* 0x0109e8000c10190e */
[----:B------:R-:W5:Y:S04]  /*0580*/  LDG.E R28, desc[UR14][R16.64+-0xc] ;  /* 0xfffff40e101c7981 */ /* 0x000f68000c1e1900 */
[----:B-----5:R5:W-:Y:S04]  /*0590*/  STG.E desc[UR14][R14.64+-0xc], R28 ;  /* 0xfffff41c0e007986 */ /* 0x020be8000c10190e */
[----:B0-----:R-:W2:Y:S04]  /*05a0*/  LDG.E R27, desc[UR14][R16.64+-0x8] ;  /* 0xfffff80e101b7981 */ /* 0x001ea8000c1e1900 */
[----:B--2---:R0:W-:Y:S04]  /*05b0*/  STG.E desc[UR14][R14.64+-0x8], R27 ;  /* 0xfffff81b0e007986 */ /* 0x0041e8000c10190e */
[----:B-1----:R-:W2:Y:S04]  /*05c0*/  LDG.E R29, desc[UR14][R16.64+-0x4] ;  /* 0xfffffc0e101d7981 */ /* 0x002ea8000c1e1900 */
[----:B--2---:R1:W-:Y:S04]  /*05d0*/  STG.E desc[UR14][R14.64+-0x4], R29 ;  /* 0xfffffc1d0e007986 */ /* 0x0043e8000c10190e */
[----:B------:R-:W2:Y:S04]  /*05e0*/  LDG.E R20, desc[UR14][R16.64] ;  /* 0x0000000e10147981 */ /* 0x000ea8000c1e1900 */
[----:B--2---:R-:W-:Y:S04]  /*05f0*/  STG.E desc[UR14][R14.64], R20 ;  /* 0x000000140e007986 */ /* 0x004fe8000c10190e */
[----:B---3--:R-:W2:Y:S04]  /*0600*/  LDG.E R24, desc[UR14][R16.64+0x4] ;  /* 0x0000040e10187981 */ /* 0x008ea8000c1e1900 */
[----:B--2---:R-:W-:Y:S04]  /*0610*/  STG.E desc[UR14][R14.64+0x4], R24 ;  /* 0x000004180e007986 */ /* 0x004fe8000c10190e */
[----:B----4-:R-:W2:Y:S04]  /*0620*/  LDG.E R26, desc[UR14][R16.64+0x8] ;  /* 0x0000080e101a7981 */ /* 0x010ea8000c1e1900 */
[----:B--2---:R-:W-:Y:S04]  /*0630*/  STG.E desc[UR14][R14.64+0x8], R26 ;  /* 0x0000081a0e007986 */ /* 0x004fe8000c10190e */
[----:B-----5:R-:W2:Y:S04]  /*0640*/  LDG.E R28, desc[UR14][R16.64+0xc] ;  /* 0x00000c0e101c7981 */ /* 0x020ea8000c1e1900 */
[----:B--2---:R-:W-:Y:S04]  /*0650*/  STG.E desc[UR14][R14.64+0xc], R28 ;  /* 0x00000c1c0e007986 */ /* 0x004fe8000c10190e */
[----:B0-----:R-:W2:Y:S04]  /*0660*/  LDG.E R27, desc[UR14][R16.64+0x10] ;  /* 0x0000100e101b7981 */ /* 0x001ea8000c1e1900 */
[----:B--2---:R0:W-:Y:S04]  /*0670*/  STG.E desc[UR14][R14.64+0x10], R27 ;  /* 0x0000101b0e007986 */ /* 0x0041e8000c10190e */
[----:B-1----:R-:W2:Y:S04]  /*0680*/  LDG.E R29, desc[UR14][R16.64+0x14] ;  /* 0x0000140e101d7981 */ /* 0x002ea8000c1e1900 */
[----:B--2---:R1:W-:Y:S04]  /*0690*/  STG.E desc[UR14][R14.64+0x14], R29 ;  /* 0x0000141d0e007986 */ /* 0x0043e8000c10190e */
[----:B0-----:R-:W2:Y:S01]  /*06a0*/  LDG.E R27, desc[UR14][R16.64+0x18] ;  /* 0x0000180e101b7981 */ /* 0x001ea2000c1e1900 */
[----:B------:R-:W-:-:S05]  /*06b0*/  VIADD R12, R12, 0x10 ;  /* 0x000000100c0c7836 */ /* 0x000fca0000000000 */
[----:B------:R-:W-:Y:S01]  /*06c0*/  ISETP.NE.AND P1, PT, R12, RZ, PT ;  /* 0x000000ff0c00720c */ /* 0x000fe20003f25270 */
[----:B--2---:R0:W-:Y:S04]  /*06d0*/  STG.E desc[UR14][R14.64+0x18], R27 ;  /* 0x0000181b0e007986 */ /* 0x0041e8000c10190e */
[----:B------:R-:W2:Y:S01]  /*06e0*/  LDG.E R24, desc[UR14][R16.64+0x1c] ;  /* 0x00001c0e10187981 */ /* 0x000ea2000c1e1900 */
[----:B------:R-:W-:Y:S02]  /*06f0*/  IADD3 R21, P2, PT, R21, 0x10, RZ ;  /* 0x0000001015157810 */ /* 0x000fe40007f5e0ff */
[----:B------:R-:W-:Y:S02]  /*0700*/  IADD3 R20, P3, PT, R14, 0x40, RZ ;  /* 0x000000400e147810 */ /* 0x000fe40007f7e0ff */
[----:B------:R-:W-:Y:S01]  /*0710*/  IADD3 R28, P4, PT, R16, 0x40, RZ ;  /* 0x00000040101c7810 */ /* 0x000fe20007f9e0ff */
[----:B------:R-:W-:-:S02]  /*0720*/  IMAD.X R19, RZ, RZ, R19, P2 ;  /* 0x000000ffff137224 */ /* 0x000fc400010e0613 */
[----:B------:R-:W-:Y:S02]  /*0730*/  IMAD.X R26, RZ, RZ, R15, P3 ;  /* 0x000000ffff1a7224 */ /* 0x000fe400018e060f */
[----:B-1----:R-:W-:Y:S01]  /*0740*/  IMAD.X R29, RZ, RZ, R17, P4 ;  /* 0x000000ffff1d7224 */ /* 0x002fe200020e0611 */
[----:B--2---:R0:W-:Y:S01]  /*0750*/  STG.E desc[UR14][R14.64+0x1c], R24 ;  /* 0x00001c180e007986 */ /* 0x0041e2000c10190e */
[----:B------:R-:W-:Y:S06]  /*0760*/  @P1 BRA `(.L_x_4) ;  /* 0xfffffffc004c1947 */ /* 0x000fec000383ffff */
.L_x_3:
[----:B------:R-:W-:Y:S01]  /*0770*/  IMAD.IADD R12, R23, 0x1, R25 ;  /* 0x00000001170c7824 */ /* 0x000fe200078e0219 */
[----:B------:R-:W-:Y:S06]  /*0780*/  @!P0 BRA `(.L_x_5) ;  /* 0x0000000400848947 */ /* 0x000fec0003800000 */
[----:B0-----:R-:W-:Y:S01]  /*0790*/  VIADD R14, R18, 0xffffffff ;  /* 0xffffffff120e7836 */ /* 0x001fe20000000000 */
[----:B------:R-:W-:-:S04]  /*07a0*/  ISETP.NE.AND P0, PT, R13, RZ, PT ;  /* 0x000000ff0d00720c */ /* 0x000fc80003f05270 */
[----:B------:R-:W-:-:S13]  /*07b0*/  ISETP.GE.U32.AND P1, PT, R14, 0x7, PT ;  /* 0x000000070e00780c */ /* 0x000fda0003f26070 */
[----:B------:R-:W-:Y:S05]  /*07c0*/  @!P1 BRA `(.L_x_6) ;  /* 0x00000000007c9947 */ /* 0x000fea0003800000 */
[----:B------:R-:W0:Y:S01]  /*07d0*/  LDC.64 R14, c[0x0][0x390] ;  /* 0x0000e400ff0e7b82 */ /* 0x000e220000000a00 */
[----:B------:R-:W-:-:S07]  /*07e0*/  IMAD.IADD R25, R6, 0x1, R21 ;  /* 0x0000000106197824 */ /* 0x000fce00078e0215 */
[----:B------:R-:W1:Y:S01]  /*07f0*/  LDC.64 R16, c[0x0][0x390] ;  /* 0x0000e400ff107b82 */ /* 0x000e620000000a00 */
[----:B0-----:R-:W-:-:S07]  /*0800*/  IMAD.WIDE.U32 R24, R25, 0x4, R14 ;  /* 0x0000000419187825 */ /* 0x001fce00078e000e */
[----:B------:R-:W0:Y:S01]  /*0810*/  LDC.64 R14, c[0x0][0x380] ;  /* 0x0000e000ff0e7b82 */ /* 0x000e220000000a00 */
[----:B------:R-:W2:Y:S01]  /*0820*/  LDG.E R25, desc[UR14][R24.64] ;  /* 0x0000000e18197981 */ /* 0x000ea2000c1e1900 */
[----:B------:R-:W-:-:S05]  /*0830*/  IADD3 R20, P1, PT, R21, R22, RZ ;  /* 0x0000001615147210 */ /* 0x000fca0007f3e0ff */
[----:B------:R-:W-:Y:S01]  /*0840*/  IMAD.X R26, R12, 0x1, R19, P1 ;  /* 0x000000010c1a7824 */ /* 0x000fe200008e0613 */
[----:B0-----:R-:W-:-:S04]  /*0850*/  LEA R14, P2, R20, R14, 0x2 ;  /* 0x0000000e140e7211 */ /* 0x001fc800078410ff */
[----:B------:R-:W-:Y:S02]  /*0860*/  LEA.HI.X R15, R20, R15, R26, 0x2, P2 ;  /* 0x0000000f140f7211 */ /* 0x000fe400010f141a */
[----:B------:R-:W-:-:S04]  /*0870*/  IADD3 R20, P1, PT, R6, R21, RZ ;  /* 0x0000001506147210 */ /* 0x000fc80007f3e0ff */
[----:B-1----:R-:W-:Y:S01]  /*0880*/  LEA R16, P2, R20, R16, 0x2 ;  /* 0x0000001014107211 */ /* 0x002fe200078410ff */
[----:B------:R-:W-:-:S05]  /*0890*/  IMAD.X R26, RZ, RZ, RZ, P1 ;  /* 0x000000ffff1a7224 */ /* 0x000fca00008e06ff */
[----:B------:R-:W-:Y:S01]  /*08a0*/  LEA.HI.X R17, R20, R17, R26, 0x2, P2 ;  /* 0x0000001114117211 */ /* 0x000fe200010f141a */
[----:B--2---:R0:W-:Y:S04]  /*08b0*/  STG.E desc[UR14][R14.64], R25 ;  /* 0x000000190e007986 */ /* 0x0041e8000c10190e */
[----:B------:R-:W2:Y:S04]  /*08c0*/  LDG.E R27, desc[UR14][R16.64+0x4] ;  /* 0x0000040e101b7981 */ /* 0x000ea8000c1e1900 */
[----:B--2---:R1:W-:Y:S04]  /*08d0*/  STG.E desc[UR14][R14.64+0x4], R27 ;  /* 0x0000041b0e007986 */ /* 0x0043e8000c10190e */
[----:B------:R-:W2:Y:S04]  /*08e0*/  LDG.E R29, desc[UR14][R16.64+0x8] ;  /* 0x0000080e101d7981 */ /* 0x000ea8000c1e1900 */
[----:B--2---:R2:W-:Y:S04]  /*08f0*/  STG.E desc[UR14][R14.64+0x8], R29 ;  /* 0x0000081d0e007986 */ /* 0x0045e8000c10190e */
[----:B------:R-:W3:Y:S04]  /*0900*/  LDG.E R20, desc[UR14][R16.64+0xc] ;  /* 0x00000c0e10147981 */ /* 0x000ee8000c1e1900 */
[----:B---3--:R2:W-:Y:S04]  /*0910*/  STG.E desc[UR14][R14.64+0xc], R20 ;  /* 0x00000c140e007986 */ /* 0x0085e8000c10190e */
[----:B------:R-:W3:Y:S04]  /*0920*/  LDG.E R24, desc[UR14][R16.64+0x10] ;  /* 0x0000100e10187981 */ /* 0x000ee8000c1e1900 */
[----:B---3--:R2:W-:Y:S04]  /*0930*/  STG.E desc[UR14][R14.64+0x10], R24 ;  /* 0x000010180e007986 */ /* 0x0085e8000c10190e */
[----:B------:R-:W3:Y:S04]  /*0940*/  LDG.E R26, desc[UR14][R16.64+0x14] ;  /* 0x0000140e101a7981 */ /* 0x000ee8000c1e1900 */
[----:B---3--:R2:W-:Y:S04]  /*0950*/  STG.E desc[UR14][R14.64+0x14], R26 ;  /* 0x0000141a0e007986 */ /* 0x0085e8000c10190e */
[----:B0-----:R-:W3:Y:S04]  /*0960*/  LDG.E R25, desc[UR14][R16.64+0x18] ;  /* 0x0000180e10197981 */ /* 0x001ee8000c1e1900 */
[----:B---3--:R2:W-:Y:S04]  /*0970*/  STG.E desc[UR14][R14.64+0x18], R25 ;  /* 0x000018190e007986 */ /* 0x0085e8000c10190e */
[----:B-1----:R-:W3:Y:S01]  /*0980*/  LDG.E R27, desc[UR14][R16.64+0x1c] ;  /* 0x00001c0e101b7981 */ /* 0x002ee2000c1e1900 */
[----:B------:R-:W-:-:S05]  /*0990*/  IADD3 R21, P1, PT, R21, 0x8, RZ ;  /* 0x0000000815157810 */ /* 0x000fca0007f3e0ff */
[----:B------:R-:W-:Y:S01]  /*09a0*/  IMAD.X R19, RZ, RZ, R19, P1 ;  /* 0x000000ffff137224 */ /* 0x000fe200008e0613 */
[----:B---3--:R2:W-:Y:S07]  /*09b0*/  STG.E desc[UR14][R14.64+0x1c], R27 ;  /* 0x00001c1b0e007986 */ /* 0x0085ee000c10190e */
.L_x_6:
[----:B------:R-:W-:Y:S05]  /*09c0*/  @!P0 BRA `(.L_x_5) ;  /* 0x0000000000f48947 */ /* 0x000fea0003800000 */
[----:B--2---:R-:W-:Y:S01]  /*09d0*/  VIADD R14, R13, 0xffffffff ;  /* 0xffffffff0d0e7836 */ /* 0x004fe20000000000 */
[----:B------:R-:W-:Y:S01]  /*09e0*/  ISETP.NE.AND P0, PT, R5, RZ, PT ;  /* 0x000000ff0500720c */ /* 0x000fe20003f05270 */
[----:B------:R-:W-:Y:S02]  /*09f0*/  IMAD.MOV.U32 R27, RZ, RZ, R21 ;  /* 0x000000ffff1b7224 */ /* 0x000fe400078e0015 */
[----:B------:R-:W-:Y:S01]  /*0a00*/  IMAD.MOV.U32 R25, RZ, RZ, R19 ;  /* 0x000000ffff197224 */ /* 0x000fe200078e0013 */
        /* <DEDUP_REMOVED lines=21> */
[----:B------:R-:W2:Y:S01]  /*0b60*/  LDG.E R26, desc[UR14][R16.64+0xc] ;  /* 0x00000c0e101a7981 */ /* 0x000ea2000c1e1900 */
[----:B------:R-:W-:-:S05]  /*0b70*/  IADD3 R21, P1, PT, R21, 0x4, RZ ;  /* 0x0000000415157810 */ /* 0x000fca0007f3e0ff */
[----:B------:R-:W-:Y:S02]  /*0b80*/  IMAD.X R19, RZ, RZ, R19, P1 ;  /* 0x000000ffff137224 */ /* 0x000fe400008e0613 */
[----:B------:R-:W-:Y:S02]  /*0b90*/  IMAD.MOV.U32 R27, RZ, RZ, R21 ;  /* 0x000000ffff1b7224 */ /* 0x000fe400078e0015 */
[----:B------:R-:W-:Y:S01]  /*0ba0*/  IMAD.MOV.U32 R25, RZ, RZ, R19 ;  /* 0x000000ffff197224 */ /* 0x000fe200078e0013 */
[----:B--2---:R0:W-:Y:S06]  /*0bb0*/  STG.E desc[UR14][R14.64+0xc], R26 ;  /* 0x00000c1a0e007986 */ /* 0x0041ec000c10190e */
.L_x_7:
[----:B------:R-:W-:Y:S05]  /*0bc0*/  @!P0 BRA `(.L_x_5) ;  /* 0x0000000000748947 */ /* 0x000fea0003800000 */
[----:B0-----:R-:W0:Y:S01]  /*0bd0*/  LDC.64 R14, c[0x0][0x390] ;  /* 0x0000e400ff0e7b82 */ /* 0x001e220000000a00 */
[----:B------:R-:W-:-:S04]  /*0be0*/  IMAD.IADD R29, R6, 0x1, R27 ;  /* 0x00000001061d7824 */ /* 0x000fc800078e021b */
[----:B0-----:R-:W-:-:S03]  /*0bf0*/  IMAD.WIDE.U32 R28, R29, 0x4, R14 ;  /* 0x000000041d1c7825 */ /* 0x001fc600078e000e */
[----:B------:R-:W0:Y:S03]  /*0c00*/  LDC.64 R14, c[0x0][0x380] ;  /* 0x0000e000ff0e7b82 */ /* 0x000e260000000a00 */
[----:B------:R-:W2:Y:S01]  /*0c10*/  LDG.E R29, desc[UR14][R28.64] ;  /* 0x0000000e1c1d7981 */ /* 0x000ea2000c1e1900 */
[C---:B------:R-:W-:Y:S02]  /*0c20*/  IADD3 R17, P0, PT, R27.reuse, R22, RZ ;  /* 0x000000161b117210 */ /* 0x040fe40007f1e0ff */
[----:B------:R-:W-:-:S03]  /*0c30*/  IADD3 R21, P1, PT, R27, 0x1, RZ ;  /* 0x000000011b157810 */ /* 0x000fc60007f3e0ff */
[----:B------:R-:W-:Y:S02]  /*0c40*/  IMAD.X R20, R25, 0x1, R12, P0 ;  /* 0x0000000119147824 */ /* 0x000fe400000e060c */
[----:B------:R-:W-:Y:S01]  /*0c50*/  IMAD.X R19, RZ, RZ, R25, P1 ;  /* 0x000000ffff137224 */ /* 0x000fe200008e0619 */
[----:B0-----:R-:W-:-:S04]  /*0c60*/  LEA R16, P0, R17, R14, 0x2 ;  /* 0x0000000e11107211 */ /* 0x001fc800078010ff */
[----:B------:R-:W-:Y:S02]  /*0c70*/  LEA.HI.X R17, R17, R15, R20, 0x2, P0 ;  /* 0x0000000f11117211 */ /* 0x000fe400000f1414 */
[----:B------:R-:W-:-:S03]  /*0c80*/  ISETP.NE.AND P0, PT, R5, 0x1, PT ;  /* 0x000000010500780c */ /* 0x000fc60003f05270 */
[----:B--2---:R1:W-:Y:S10]  /*0c90*/  STG.E desc[UR14][R16.64], R29 ;  /* 0x0000001d10007986 */ /* 0x0043f4000c10190e */
[----:B------:R-:W-:Y:S05]  /*0ca0*/  @!P0 BRA `(.L_x_5) ;  /* 0x00000000003c8947 */ /* 0x000fea0003800000 */
[----:B------:R-:W0:Y:S01]  /*0cb0*/  LDC.64 R14, c[0x0][0x390] ;  /* 0x0000e400ff0e7b82 */ /* 0x000e220000000a00 */
[----:B------:R-:W-:-:S05]  /*0cc0*/  IADD3 R19, P0, PT, R6, R27, RZ ;  /* 0x0000001b06137210 */ /* 0x000fca0007f1e0ff */
[----:B------:R-:W-:Y:S01]  /*0cd0*/  IMAD.X R20, RZ, RZ, RZ, P0 ;  /* 0x000000ffff147224 */ /* 0x000fe200000e06ff */
[----:B0-----:R-:W-:-:S04]  /*0ce0*/  LEA R14, P0, R19, R14, 0x2 ;  /* 0x0000000e130e7211 */ /* 0x001fc800078010ff */
[----:B------:R-:W-:-:S05]  /*0cf0*/  LEA.HI.X R15, R19, R15, R20, 0x2, P0 ;  /* 0x0000000f130f7211 */ /* 0x000fca00000f1414 */
[----:B-1----:R-:W2:Y:S01]  /*0d00*/  LDG.E R29, desc[UR14][R14.64+0x4] ;  /* 0x0000040e0e1d7981 */ /* 0x002ea2000c1e1900 */
[----:B------:R-:W-:Y:S02]  /*0d10*/  ISETP.NE.AND P0, PT, R5, 0x2, PT ;  /* 0x000000020500780c */ /* 0x000fe40003f05270 */
[----:B------:R-:W-:-:S05]  /*0d20*/  IADD3 R21, P1, PT, R27, 0x2, RZ ;  /* 0x000000021b157810 */ /* 0x000fca0007f3e0ff */
[----:B------:R-:W-:Y:S01]  /*0d30*/  IMAD.X R19, RZ, RZ, R25, P1 ;  /* 0x000000ffff137224 */ /* 0x000fe200008e0619 */
[----:B--2---:R3:W-:Y:S05]  /*0d40*/  STG.E desc[UR14][R16.64+0x4], R29 ;  /* 0x0000041d10007986 */ /* 0x0047ea000c10190e */
[----:B------:R-:W-:Y:S05]  /*0d50*/  @!P0 BRA `(.L_x_5) ;  /* 0x0000000000108947 */ /* 0x000fea0003800000 */
[----:B------:R-:W2:Y:S01]  /*0d60*/  LDG.E R15, desc[UR14][R14.64+0x8] ;  /* 0x0000080e0e0f7981 */ /* 0x000ea2000c1e1900 */
[----:B------:R-:W-:-:S05]  /*0d70*/  IADD3 R21, P0, PT, R27, 0x3, RZ ;  /* 0x000000031b157810 */ /* 0x000fca0007f1e0ff */
[----:B------:R-:W-:Y:S01]  /*0d80*/  IMAD.X R19, RZ, RZ, R25, P0 ;  /* 0x000000ffff137224 */ /* 0x000fe200000e0619 */
[----:B--2---:R4:W-:Y:S07]  /*0d90*/  STG.E desc[UR14][R16.64+0x8], R15 ;  /* 0x0000080f10007986 */ /* 0x0049ee000c10190e */
.L_x_5:
[----:B------:R-:W-:Y:S01]  /*0da0*/  UISETP.GE.U32.AND UP0, UPT, UR11, 0x8, UPT ;  /* 0x000000080b00788c */ /* 0x000fe2000bf06070 */
[----:B0-2---:R-:W-:-:S08]  /*0db0*/  IMAD.MOV.U32 R20, RZ, RZ, RZ ;  /* 0x000000ffff147224 */ /* 0x005fd000078e00ff */
[----:B------:R-:W-:Y:S05]  /*0dc0*/  BRA.U !UP0, `(.L_x_8) ;  /* 0x0000000508947547 */ /* 0x000fea000b800000 */
[----:B------:R-:W-:-:S07]  /*0dd0*/  IMAD.MOV.U32 R20, RZ, RZ, RZ ;  /* 0x000000ffff147224 */ /* 0x000fce00078e00ff */
.L_x_9:
[----:B------:R-:W0:Y:S08]  /*0de0*/  LDC R11, c[0x0][0x3b8] ;  /* 0x0000ee00ff0b7b82 */ /* 0x000e300000000800 */
[----:B-1-34-:R-:W1:Y:S01]  /*0df0*/  LDC.64 R16, c[0x0][0x3a8] ;  /* 0x0000ea00ff107b82 */ /* 0x01ae620000000a00 */
[----:B0-----:R-:W-:-:S13]  /*0e00*/  ISETP.NE.AND P0, PT, R20, R11, PT ;  /* 0x0000000b1400720c */ /* 0x001fda0003f05270 */
[----:B------:R-:W0:Y:S01]  /*0e10*/  @P0 LDC.64 R14, c[0x0][0x3a8] ;  /* 0x0000ea00ff0e0b82 */ /* 0x000e220000000a00 */
[----:B------:R-:W-:-:S04]  /*0e20*/  @P0 VIADD R27, R20, UR10 ;  /* 0x0000000a141b0c36 */ /* 0x000fc80008000000 */
[----:B0-----:R-:W-:-:S03]  /*0e30*/  @P0 IMAD.WIDE.U32 R26, R27, 0x4, R14 ;  /* 0x000000041b1a0825 */ /* 0x001fc600078e000e */
[----:B------:R-:W0:Y:S02]  /*0e40*/  @P0 LDC.64 R14, c[0x0][0x380] ;  /* 0x0000e000ff0e0b82 */ /* 0x000e240000000a00 */
[----:B------:R-:W2:Y:S01]  /*0e50*/  @P0 LDG.E R29, desc[UR14][R26.64] ;  /* 0x0000000e1a1d0981 */ /* 0x000ea2000c1e1900 */
[----:B------:R-:W-:-:S04]  /*0e60*/  @P0 IADD3 R25, P1, PT, R21, R22, RZ ;  /* 0x0000001615190210 */ /* 0x000fc80007f3e0ff */
[----:B0-----:R-:W-:Y:S01]  /*0e70*/  @P0 LEA R24, P2, R25, R14, 0x2 ;  /* 0x0000000e19180211 */ /* 0x001fe200078410ff */
[----:B------:R-:W-:-:S05]  /*0e80*/  @P0 IMAD.X R14, R12, 0x1, R19, P1 ;  /* 0x000000010c0e0824 */ /* 0x000fca00008e0613 */
[----:B------:R-:W-:Y:S02]  /*0e90*/  @P0 LEA.HI.X R25, R25, R15, R14, 0x2, P2 ;  /* 0x0000000f19190211 */ /* 0x000fe400010f140e */
[----:B------:R-:W-:-:S04]  /*0ea0*/  IADD3 R14, P1, PT, R20, UR10, RZ ;  /* 0x0000000a140e7c10 */ /* 0x000fc8000ff3e0ff */
[----:B-1----:R-:W-:Y:S01]  /*0eb0*/  LEA R16, P2, R14, R16, 0x2 ;  /* 0x000000100e107211 */ /* 0x002fe200078410ff */
[----:B------:R-:W-:-:S05]  /*0ec0*/  IMAD.X R15, RZ, RZ, RZ, P1 ;  /* 0x000000ffff0f7224 */ /* 0x000fca00008e06ff */
[----:B------:R-:W-:Y:S01]  /*0ed0*/  LEA.HI.X R17, R14, R17, R15, 0x2, P2 ;  /* 0x000000110e117211 */ /* 0x000fe200010f140f */
[----:B------:R-:W-:-:S05]  /*0ee0*/  VIADD R14, R20, 0x1 ;  /* 0x00000001140e7836 */ /* 0x000fca0000000000 */
[----:B------:R-:W-:-:S13]  /*0ef0*/  ISETP.NE.AND P1, PT, R14, R11, PT ;  /* 0x0000000b0e00720c */ /* 0x000fda0003f25270 */
[----:B------:R-:W0:Y:S01]  /*0f00*/  @P1 LDC.64 R14, c[0x0][0x380] ;  /* 0x0000e000ff0e1b82 */ /* 0x000e220000000a00 */
[----:B--2---:R1:W-:Y:S04]  /*0f10*/  @P0 STG.E desc[UR14][R24.64], R29 ;  /* 0x0000001d18000986 */ /* 0x0043e8000c10190e */
[----:B------:R-:W2:Y:S01]  /*0f20*/  @P1 LDG.E R28, desc[UR14][R16.64+0x4] ;  /* 0x0000040e101c1981 */ /* 0x000ea2000c1e1900 */
[----:B------:R-:W-:-:S04]  /*0f30*/  @P0 IADD3 R21, P2, PT, R21, 0x1, RZ ;  /* 0x0000000115150810 */ /* 0x000fc80007f5e0ff */
[----:B------:R-:W-:Y:S01]  /*0f40*/  @P1 IADD3 R27, P3, PT, R21, R22, RZ ;  /* 0x00000016151b1210 */ /* 0x000fe20007f7e0ff */
[----:B------:R-:W-:-:S03]  /*0f50*/  @P0 IMAD.X R19, RZ, RZ, R19, P2 ;  /* 0x000000ffff130224 */ /* 0x000fc600010e0613 */
[----:B0-----:R-:W-:Y:S01]  /*0f60*/  @P1 LEA R26, P0, R27, R14, 0x2 ;  /* 0x0000000e1b1a1211 */ /* 0x001fe200078010ff */
[----:B------:R-:W-:-:S05]  /*0f70*/  @P1 IMAD.X R14, R12, 0x1, R19, P3 ;  /* 0x000000010c0e1824 */ /* 0x000fca00018e0613 */
[----:B------:R-:W-:Y:S01]  /*0f80*/  @P1 LEA.HI.X R27, R27, R15, R14, 0x2, P0 ;  /* 0x0000000f1b1b1211 */ /* 0x000fe200000f140e */
[----:B------:R-:W-:-:S05]  /*0f90*/  VIADD R14, R20, 0x2 ;  /* 0x00000002140e7836 */ /* 0x000fca0000000000 */
[----:B------:R-:W-:-:S13]  /*0fa0*/  ISETP.NE.AND P0, PT, R14, R11, PT ;  /* 0x0000000b0e00720c */ /* 0x000fda0003f05270 */
[----:B------:R-:W0:Y:S01]  /*0fb0*/  @P0 LDC.64 R14, c[0x0][0x380] ;  /* 0x0000e000ff0e0b82 */ /* 0x000e220000000a00 */
[----:B--2---:R2:W-:Y:S04]  /*0fc0*/  @P1 STG.E desc[UR14][R26.64], R28 ;  /* 0x0000001c1a001986 */ /* 0x0045e8000c10190e */
[----:B-1----:R-:W3:Y:S01]  /*0fd0*/  @P0 LDG.E R29, desc[UR14][R16.64+0x8] ;  /* 0x0000080e101d0981 */ /* 0x002ee2000c1e1900 */
        /* <DEDUP_REMOVED lines=9> */
[----:B---3--:R1:W-:Y:S04]  /*1070*/  @P0 STG.E desc[UR14][R24.64], R29 ;  /* 0x0000001d18000986 */ /* 0x0083e8000c10190e */
[----:B--2---:R-:W2:Y:S01]  /*1080*/  @P1 LDG.E R28, desc[UR14][R16.64+0xc] ;  /* 0x00000c0e101c1981 */ /* 0x004ea2000c1e1900 */
        /* <DEDUP_REMOVED lines=43> */
[----:B------:R-:W3:Y:S01]  /*1340*/  @P1 LDG.E R17, desc[UR14][R16.64+0x1c] ;  /* 0x00001c0e10111981 */ /* 0x000ee2000c1e1900 */
[----:B------:R-:W-:Y:S01]  /*1350*/  @P0 IADD3 R21, P2, PT, R21, 0x1, RZ ;  /* 0x0000000115150810 */ /* 0x000fe20007f5e0ff */
[----:B------:R-:W-:-:S04]  /*1360*/  VIADD R20, R20, 0x8 ;  /* 0x0000000814147836 */ /* 0x000fc80000000000 */
[----:B------:R-:W-:Y:S01]  /*1370*/  @P0 IMAD.X R19, RZ, RZ, R19, P2 ;  /* 0x000000ffff130224 */ /* 0x000fe200010e0613 */
[C---:B--2---:R-:W-:Y:S02]  /*1380*/  @P1 IADD3 R26, P0, PT, R21.reuse, R22, RZ ;  /* 0x00000016151a1210 */ /* 0x044fe40007f1e0ff */
[----:B------:R-:W-:-:S03]  /*1390*/  @P1 IADD3 R21, P2, PT, R21, 0x1, RZ ;  /* 0x0000000115151810 */ /* 0x000fc60007f5e0ff */
[--C-:B------:R-:W-:Y:S01]  /*13a0*/  @P1 IMAD.X R27, R12, 0x1, R19.reuse, P0 ;  /* 0x000000010c1b1824 */ /* 0x100fe200000e0613 */
[----:B0-----:R-:W-:Y:S01]  /*13b0*/  @P1 LEA R14, P0, R26, R14, 0x2 ;  /* 0x0000000e1a0e1211 */ /* 0x001fe200078010ff */
[----:B------:R-:W-:-:S03]  /*13c0*/  @P1 IMAD.X R19, RZ, RZ, R19, P2 ;  /* 0x000000ffff131224 */ /* 0x000fc600010e0613 */
[----:B------:R-:W-:Y:S02]  /*13d0*/  @P1 LEA.HI.X R15, R26, R15, R27, 0x2, P0 ;  /* 0x0000000f1a0f1211 */ /* 0x000fe400000f141b */
[----:B------:R-:W-:-:S03]  /*13e0*/  ISETP.NE.AND P0, PT, R20, R4, PT ;  /* 0x000000041400720c */ /* 0x000fc60003f05270 */
[----:B---3--:R1:W-:Y:S10]  /*13f0*/  @P1 STG.E desc[UR14][R14.64], R17 ;  /* 0x000000110e001986 */ /* 0x0083f4000c10190e */
[----:B------:R-:W-:Y:S05]  /*1400*/  @P0 BRA `(.L_x_9) ;  /* 0xfffffff800740947 */ /* 0x000fea000383ffff */
[----:B------:R-:W-:-:S07]  /*1410*/  IMAD.MOV.U32 R20, RZ, RZ, R4 ;  /* 0x000000ffff147224 */ /* 0x000fce00078e0004 */
.L_x_8:
[----:B------:R-:W-:-:S13]  /*1420*/  ISETP.NE.AND P0, PT, R2, RZ, PT ;  /* 0x000000ff0200720c */ /* 0x000fda0003f05270 */
[----:B------:R-:W-:Y:S05]  /*1430*/  @!P0 BRA `(.L_x_10) ;  /* 0x00000004009c8947 */ /* 0x000fea0003800000 */
[----:B-1----:R-:W-:Y:S01]  /*1440*/  VIADD R14, R2, 0xffffffff ;  /* 0xffffffff020e7836 */ /* 0x002fe20000000000 */
[----:B------:R-:W-:-:S04]  /*1450*/  ISETP.NE.AND P0, PT, R3, RZ, PT ;  /* 0x000000ff0300720c */ /* 0x000fc80003f05270 */
[----:B------:R-:W-:-:S13]  /*1460*/  ISETP.GE.U32.AND P1, PT, R14, 0x3, PT ;  /* 0x000000030e00780c */ /* 0x000fda0003f26070 */
[----:B------:R-:W-:Y:S05]  /*1470*/  @!P1 BRA `(.L_x_11) ;  /* 0x0000000000d09947 */ /* 0x000fea0003800000 */
[----:B------:R-:W-:Y:S01]  /*1480*/  ISETP.NE.AND P1, PT, R20, R11, PT ;  /* 0x0000000b1400720c */ /* 0x000fe20003f25270 */
[----:B---34-:R-:W0:-:S12]  /*1490*/  LDC.64 R16, c[0x0][0x3a8] ;  /* 0x0000ea00ff107b82 */ /* 0x018e180000000a00 */
[----:B------:R-:W1:Y:S01]  /*14a0*/  @P1 LDC.64 R14, c[0x0][0x3a8] ;  /* 0x0000ea00ff0e1b82 */ /* 0x000e620000000a00 */
[----:B------:R-:W-:-:S04]  /*14b0*/  @P1 VIADD R27, R20, UR10 ;  /* 0x0000000a141b1c36 */ /* 0x000fc80008000000 */
[----:B-1----:R-:W-:-:S03]  /*14c0*/  @P1 IMAD.WIDE.U32 R26, R27, 0x4, R14 ;  /* 0x000000041b1a1825 */ /* 0x002fc600078e000e */
[----:B------:R-:W1:Y:S02]  /*14d0*/  @P1 LDC.64 R14, c[0x0][0x380] ;  /* 0x0000e000ff0e1b82 */ /* 0x000e640000000a00 */
[----:B------:R-:W2:Y:S01]  /*14e0*/  @P1 LDG.E R29, desc[UR14][R26.64] ;  /* 0x0000000e1a1d1981 */ /* 0x000ea2000c1e1900 */
[----:B------:R-:W-:-:S04]  /*14f0*/  @P1 IADD3 R25, P2, PT, R21, R22, RZ ;  /* 0x0000001615191210 */ /* 0x000fc80007f5e0ff */
[----:B-1----:R-:W-:Y:S01]  /*1500*/  @P1 LEA R24, P3, R25, R14, 0x2 ;  /* 0x0000000e19181211 */ /* 0x002fe200078610ff */
[----:B------:R-:W-:-:S05]  /*1510*/  @P1 IMAD.X R14, R12, 0x1, R19, P2 ;  /* 0x000000010c0e1824 */ /* 0x000fca00010e0613 */
[----:B------:R-:W-:Y:S02]  /*1520*/  @P1 LEA.HI.X R25, R25, R15, R14, 0x2, P3 ;  /* 0x0000000f19191211 */ /* 0x000fe400018f140e */
[----:B------:R-:W-:-:S04]  /*1530*/  IADD3 R14, P2, PT, R20, UR10, RZ ;  /* 0x0000000a140e7c10 */ /* 0x000fc8000ff5e0ff */
[----:B0-----:R-:W-:Y:S01]  /*1540*/  LEA R16, P3, R14, R16, 0x2 ;  /* 0x000000100e107211 */ /* 0x001fe200078610ff */
        /* <DEDUP_REMOVED lines=32> */
[----:B--2---:R-:W-:-:S05]  /*1750*/  @P2 IADD3 R26, P1, PT, R21, R22, RZ ;  /* 0x00000016151a2210 */ /* 0x004fca0007f3e0ff */
[----:B------:R-:W-:Y:S01]  /*1760*/  @P2 IMAD.X R27, R12, 0x1, R19, P1 ;  /* 0x000000010c1b2824 */ /* 0x000fe200008e0613 */
[----:B0-----:R-:W-:-:S04]  /*1770*/  @P2 LEA R14, P1, R26, R14, 0x2 ;  /* 0x0000000e1a0e2211 */ /* 0x001fc800078210ff */
[----:B------:R-:W-:Y:S02]  /*1780*/  @P2 LEA.HI.X R15, R26, R15, R27, 0x2, P1 ;  /* 0x0000000f1a0f2211 */ /* 0x000fe400008f141b */
[----:B------:R-:W-:-:S05]  /*1790*/  @P2 IADD3 R21, P1, PT, R21, 0x1, RZ ;  /* 0x0000000115152810 */ /* 0x000fca0007f3e0ff */
[----:B------:R-:W-:Y:S01]  /*17a0*/  @P2 IMAD.X R19, RZ, RZ, R19, P1 ;  /* 0x000000ffff132224 */ /* 0x000fe200008e0613 */
[----:B---3--:R1:W-:Y:S07]  /*17b0*/  @P2 STG.E desc[UR14][R14.64], R17 ;  /* 0x000000110e002986 */ /* 0x0083ee000c10190e */
.L_x_11:
[----:B------:R-:W-:Y:S05]  /*17c0*/  @!P0 BRA `(.L_x_10) ;  /* 0x0000000000b88947 */ /* 0x000fea0003800000 */
[----:B-1----:R-:W0:Y:S01]  /*17d0*/  LDC R14, c[0x0][0x3b4] ;  /* 0x0000ed00ff0e7b82 */ /* 0x002e220000000800 */
[----:B------:R-:W-:Y:S02]  /*17e0*/  ISETP.NE.AND P1, PT, R3, 0x1, PT ;  /* 0x000000010300780c */ /* 0x000fe40003f25270 */
[----:B0-----:R-:W-:-:S11]  /*17f0*/  LOP3.LUT P0, RZ, R14, 0x1, RZ, 0xc0, !PT ;  /* 0x000000010eff7812 */ /* 0x001fd6000780c0ff */
[----:B------:R-:W-:Y:S05]  /*1800*/  @!P1 BRA `(.L_x_12) ;  /* 0x0000000000789947 */ /* 0x000fea0003800000 */
[----:B------:R-:W-:-:S13]  /*1810*/  ISETP.NE.AND P2, PT, R20, R11, PT ;  /* 0x0000000b1400720c */ /* 0x000fda0003f45270 */
[----:B------:R-:W0:Y:S01]  /*1820*/  @P2 LDC.64 R26, c[0x0][0x3a8] ;  /* 0x0000ea00ff1a2b82 */ /* 0x000e220000000a00 */
[----:B----4-:R-:W-:-:S04]  /*1830*/  @P2 VIADD R15, R20, UR10 ;  /* 0x0000000a140f2c36 */ /* 0x010fc80008000000 */
[----:B0-----:R-:W-:-:S06]  /*1840*/  @P2 IMAD.WIDE.U32 R26, R15, 0x4, R26 ;  /* 0x000000040f1a2825 */ /* 0x001fcc00078e001a */
[----:B------:R-:W2:Y:S01]  /*1850*/  @P2 LDG.E R27, desc[UR14][R26.64] ;  /* 0x0000000e1a1b2981 */ /* 0x000ea2000c1e1900 */
[----:B------:R-:W-:Y:S01]  /*1860*/  VIADD R14, R20, 0x1 ;  /* 0x00000001140e7836 */ /* 0x000fe20000000000 */
[----:B------:R-:W-:-:S04]  /*1870*/  @P2 IADD3 R25, P3, PT, R21, R22, RZ ;  /* 0x0000001615192210 */ /* 0x000fc80007f7e0ff */
[----:B------:R-:W-:Y:S02]  /*1880*/  ISETP.NE.AND P1, PT, R14, R11, PT ;  /* 0x0000000b0e00720c */ /* 0x000fe40003f25270 */
[----:B------:R-:W0:Y:S11]  /*1890*/  @P2 LDC.64 R14, c[0x0][0x380] ;  /* 0x0000e000ff0e2b82 */ /* 0x000e360000000a00 */
[----:B---3--:R-:W1:Y:S01]  /*18a0*/  @P1 LDC.64 R16, c[0x0][0x3a8] ;  /* 0x0000ea00ff101b82 */ /* 0x008e620000000a00 */
[----:B0-----:R-:W-:Y:S01]  /*18b0*/  @P2 LEA R24, P4, R25, R14, 0x2 ;  /* 0x0000000e19182211 */ /* 0x001fe200078810ff */
[----:B------:R-:W-:-:S05]  /*18c0*/  @P2 IMAD.X R14, R12, 0x1, R19, P3 ;  /* 0x000000010c0e2824 */ /* 0x000fca00018e0613 */
[----:B------:R-:W-:Y:S02]  /*18d0*/  @P2 LEA.HI.X R25, R25, R15, R14, 0x2, P4 ;  /* 0x0000000f19192211 */ /* 0x000fe400020f140e */
[----:B------:R-:W-:-:S04]  /*18e0*/  @P1 IADD3 R14, P3, PT, R20, UR10, RZ ;  /* 0x0000000a140e1c10 */ /* 0x000fc8000ff7e0ff */
[----:B-1----:R-:W-:Y:S01]  /*18f0*/  @P1 LEA R16, P4, R14, R16, 0x2 ;  /* 0x000000100e101211 */ /* 0x002fe200078810ff */
[----:B------:R-:W-:-:S05]  /*1900*/  @P1 IMAD.X R15, RZ, RZ, RZ, P3 ;  /* 0x000000ffff0f1224 */ /* 0x000fca00018e06ff */
[----:B------:R-:W-:Y:S02]  /*1910*/  @P1 LEA.HI.X R17, R14, R17, R15, 0x2, P4 ;  /* 0x000000110e111211 */ /* 0x000fe400020f140f */
[----:B------:R-:W0:Y:S01]  /*1920*/  @P1 LDC.64 R14, c[0x0][0x380] ;  /* 0x0000e000ff0e1b82 */ /* 0x000e220000000a00 */
[----:B--2---:R1:W-:Y:S04]  /*1930*/  @P2 STG.E desc[UR14][R24.64], R27 ;  /* 0x0000001b18002986 */ /* 0x0043e8000c10190e */
[----:B------:R-:W2:Y:S01]  /*1940*/  @P1 LDG.E R17, desc[UR14][R16.64+0x4] ;  /* 0x0000040e10111981 */ /* 0x000ea2000c1e1900 */
[----:B------:R-:W-:Y:S01]  /*1950*/  @P2 IADD3 R21, P3, PT, R21, 0x1, RZ ;  /* 0x0000000115152810 */ /* 0x000fe20007f7e0ff */
[----:B------:R-:W-:-:S04]  /*1960*/  VIADD R20, R20, 0x2 ;  /* 0x0000000214147836 */ /* 0x000fc80000000000 */
[----:B------:R-:W-:Y:S01]  /*1970*/  @P2 IMAD.X R19, RZ, RZ, R19, P3 ;  /* 0x000000ffff132224 */ /* 0x000fe200018e0613 */
[----:B------:R-:W-:-:S05]  /*1980*/  @P1 IADD3 R26, P2, PT, R21, R22, RZ ;  /* 0x00000016151a1210 */ /* 0x000fca0007f5e0ff */
[----:B------:R-:W-:Y:S01]  /*1990*/  @P1 IMAD.X R28, R12, 0x1, R19, P2 ;  /* 0x000000010c1c1824 */ /* 0x000fe200010e0613 */
[----:B0-----:R-:W-:-:S04]  /*19a0*/  @P1 LEA R14, P2, R26, R14, 0x2 ;  /* 0x0000000e1a0e1211 */ /* 0x001fc800078410ff */
[----:B------:R-:W-:Y:S02]  /*19b0*/  @P1 LEA.HI.X R15, R26, R15, R28, 0x2, P2 ;  /* 0x0000000f1a0f1211 */ /* 0x000fe400010f141c */
[----:B------:R-:W-:-:S05]  /*19c0*/  @P1 IADD3 R21, P2, PT, R21, 0x1, RZ ;  /* 0x0000000115151810 */ /* 0x000fca0007f5e0ff */
[----:B------:R-:W-:Y:S01]  /*19d0*/  @P1 IMAD.X R19, RZ, RZ, R19, P2 ;  /* 0x000000ffff131224 */ /* 0x000fe200010e0613 */
[----:B--2---:R1:W-:Y:S07]  /*19e0*/  @P1 STG.E desc[UR14][R14.64], R17 ;  /* 0x000000110e001986 */ /* 0x0043ee000c10190e */
.L_x_12:
[----:B------:R-:W-:-:S13]  /*19f0*/  ISETP.EQ.OR P0, PT, R20, R11, !P0 ;  /* 0x0000000b1400720c */ /* 0x000fda0004702670 */
[----:B------:R-:W-:Y:S05]  /*1a00*/  @P0 BRA `(.L_x_10) ;  /* 0x0000000000280947 */ /* 0x000fea0003800000 */
[----:B-1--4-:R-:W0:Y:S01]  /*1a10*/  LDC.64 R14, c[0x0][0x3a8] ;  /* 0x0000ea00ff0e7b82 */ /* 0x012e220000000a00 */
[----:B---3--:R-:W-:-:S04]  /*1a20*/  VIADD R17, R20, UR10 ;  /* 0x0000000a14117c36 */ /* 0x008fc80008000000 */
[----:B0-----:R-:W-:-:S03]  /*1a30*/  IMAD.WIDE.U32 R16, R17, 0x4, R14 ;  /* 0x0000000411107825 */ /* 0x001fc600078e000e */
[----:B------:R-:W0:Y:S03]  /*1a40*/  LDC.64 R14, c[0x0][0x380] ;  /* 0x0000e000ff0e7b82 */ /* 0x000e260000000a00 */
[----:B------:R-:W2:Y:S01]  /*1a50*/  LDG.E R17, desc[UR14][R16.64] ;  /* 0x0000000e10117981 */ /* 0x000ea2000c1e1900 */
[----:B------:R-:W-:-:S05]  /*1a60*/  IADD3 R21, P0, PT, R21, R22, RZ ;  /* 0x0000001615157210 */ /* 0x000fca0007f1e0ff */
[----:B------:R-:W-:Y:S01]  /*1a70*/  IMAD.X R12, R19, 0x1, R12, P0 ;  /* 0x00000001130c7824 */ /* 0x000fe200000e060c */
[----:B0-----:R-:W-:-:S04]  /*1a80*/  LEA R14, P0, R21, R14, 0x2 ;  /* 0x0000000e150e7211 */ /* 0x001fc800078010ff */
[----:B------:R-:W-:-:S05]  /*1a90*/  LEA.HI.X R15, R21, R15, R12, 0x2, P0 ;  /* 0x0000000f150f7211 */ /* 0x000fca00000f140c */
[----:B--2---:R0:W-:Y:S04]  /*1aa0*/  STG.E desc[UR14][R14.64], R17 ;  /* 0x000000110e007986 */ /* 0x0041e8000c10190e */
.L_x_10:
[----:B------:R-:W2:Y:S02]  /*1ab0*/  LDCU.64 UR6, c[0x0][0x388] ;  /* 0x00007100ff0677ac */ /* 0x000ea40008000a00 */
[----:B--2---:R-:W-:Y:S02]  /*1ac0*/  UIADD3 UR10, UP0, UPT, UR6, -0x2, URZ ;  /* 0xfffffffe060a7890 */ /* 0x004fe4000ff1e0ff */
[----:B------:R-:W-:Y:S02]  /*1ad0*/  UIADD3 UR6, UP1, UPT, UR8, 0x1, URZ ;  /* 0x0000000108067890 */ /* 0x000fe4000ff3e0ff */
[----:B------:R-:W-:Y:S02]  /*1ae0*/  UIADD3.X UR11, UPT, UPT, UR7, -0x1, URZ, UP0, !UPT ;  /* 0xffffffff070b7890 */ /* 0x000fe400087fe4ff */
[----:B------:R-:W-:Y:S02]  /*1af0*/  UISETP.NE.U32.AND UP0, UPT, UR8, UR10, UPT ;  /* 0x0000000a0800728c */ /* 0x000fe4000bf05070 */
[----:B------:R-:W-:-:S02]  /*1b00*/  UIADD3.X UR7, UPT, UPT, URZ, UR9, URZ, UP1, !UPT ;  /* 0x00000009ff077290 */ /* 0x000fc40008ffe4ff */
[----:B------:R-:W-:-:S09]  /*1b10*/  UISETP.NE.AND.EX UP0, UPT, UR9, UR11, UPT, UP0 ;  /* 0x0000000b0900728c */ /* 0x000fd2000bf05300 */
[----:B------:R-:W-:Y:S05]  /*1b20*/  BRA.U !UP0, `(.L_x_13) ;  /* 0x0000000108187547 */ /* 0x000fea000b800000 */
.L_x_2:
[----:B------:R-:W2:Y:S01]  /*1b30*/  LDCU UR8, c[0x0][0x3b0] ;  /* 0x00007600ff0877ac */ /* 0x000ea20008000800 */
[----:B------:R-:W-:Y:S01]  /*1b40*/  UIADD3 UR5, UPT, UPT, UR5, 0x1, URZ ;  /* 0x0000000105057890 */ /* 0x000fe2000fffe0ff */
[----:B------:R-:W-:-:S03]  /*1b50*/  UMOV UR9, UR7 ;  /* 0x0000000700097c82 */ /* 0x000fc60008000000 */
[----:B--2---:R-:W-:-:S03]  /*1b60*/  UISETP.NE.AND UP0, UPT, UR5, UR8, UPT ;  /* 0x000000080500728c */ /* 0x004fc6000bf05270 */
[----:B------:R-:W-:-:S06]  /*1b70*/  UMOV UR8, UR6 ;  /* 0x0000000600087c82 */ /* 0x000fcc0008000000 */
[----:B------:R-:W-:Y:S05]  /*1b80*/  BRA.U UP0, `(.L_x_14) ;  /* 0xffffffe500b87547 */ /* 0x000fea000b83ffff */
.L_x_13:
[----:B------:R-:W2:Y:S02]  /*1b90*/  LDC.64 R6, c[0x0][0x388] ;  /* 0x0000e200ff067b82 */ /* 0x000ea40000000a00 */
[----:B--2---:R-:W-:-:S04]  /*1ba0*/  IADD3 R6, P1, PT, R6, -0x1, RZ ;  /* 0xffffffff06067810 */ /* 0x004fc80007f3e0ff */
[----:B------:R-:W-:Y:S02]  /*1bb0*/  ISETP.NE.U32.AND P0, PT, R6, UR6, PT ;  /* 0x0000000606007c0c */ /* 0x000fe4000bf05070 */
[----:B------:R-:W-:-:S04]  /*1bc0*/  IADD3.X R7, PT, PT, R7, -0x1, RZ, P1, !PT ;  /* 0xffffffff07077810 */ /* 0x000fc80000ffe4ff */
[----:B------:R-:W-:-:S13]  /*1bd0*/  ISETP.NE.AND.EX P0, PT, R7, UR7, PT, P0 ;  /* 0x0000000707007c0c */ /* 0x000fda000bf05300 */
[----:B------:R-:W-:Y:S05]  /*1be0*/  @!P0 EXIT ;  /* 0x000000000000894d */ /* 0x000fea0003800000 */
[----:B------:R-:W2:Y:S01]  /*1bf0*/  LDCU UR5, c[0x0][0x398] ;  /* 0x00007300ff0577ac */ /* 0x000ea20008000800 */
[----:B------:R-:W-:-:S04]  /*1c00*/  UIADD3 UR4, UPT, UPT, UR4, 0x1, URZ ;  /* 0x0000000104047890 */ /* 0x000fc8000fffe0ff */
[----:B--2---:R-:W-:-:S09]  /*1c10*/  UISETP.GE.AND UP0, UPT, UR4, UR5, UPT ;  /* 0x000000050400728c */ /* 0x004fd2000bf06270 */
[----:B------:R-:W-:Y:S05]  /*1c20*/  BRA.U !UP0, `(.L_x_15) ;  /* 0xffffffe508507547 */ /* 0x000fea000b83ffff */
[----:B------:R-:W-:Y:S05]  /*1c30*/  EXIT ;  /* 0x000000000000794d */ /* 0x000fea0003800000 */
.L_x_1:
[C---:B------:R-:W-:Y:S01]  /*1c40*/  LOP3.LUT R6, R7.reuse, 0x7, RZ, 0xc0, !PT ;  /* 0x0000000707067812 */ /* 0x040fe200078ec0ff */
[----:B------:R-:W-:Y:S01]  /*1c50*/  UMOV UR6, URZ ;  /* 0x000000ff00067c82 */ /* 0x000fe20008000000 */
[C---:B------:R-:W-:Y:S01]  /*1c60*/  LOP3.LUT R5, R7.reuse, 0x3, RZ, 0xc0, !PT ;  /* 0x0000000307057812 */ /* 0x040fe200078ec0ff */
[----:B------:R-:W-:Y:S01]  /*1c70*/  UMOV UR7, URZ ;  /* 0x000000ff00077c82 */ /* 0x000fe20008000000 */
[----:B------:R-:W-:Y:S01]  /*1c80*/  LOP3.LUT R4, R7, 0x7ffffff8, RZ, 0xc0, !PT ;  /* 0x7ffffff807047812 */ /* 0x000fe200078ec0ff */
[----:B------:R-:W-:Y:S01]  /*1c90*/  VIADD R2, R6, 0xffffffff ;  /* 0xffffffff06027836 */ /* 0x000fe20000000000 */
[----:B------:R-:W-:-:S04]  /*1ca0*/  UMOV UR4, URZ ;  /* 0x000000ff00047c82 */ /* 0x000fc80008000000 */
[----:B------:R-:W-:-:S13]  /*1cb0*/  ISETP.GE.U32.AND P1, PT, R2, 0x3, PT ;  /* 0x000000030200780c */ /* 0x000fda0003f26070 */
.L_x_24:
[----:B0-----:R-:W0:Y:S08]  /*1cc0*/  LDC R7, c[0x0][0x39c] ;  /* 0x0000e700ff077b82 */ /* 0x001e300000000800 */
[----:B------:R-:W0:Y:S08]  /*1cd0*/  LDC R8, c[0x0][0x3a0] ;  /* 0x0000e800ff087b82 */ /* 0x000e300000000800 */
[----:B-1----:R-:W1:Y:S01]  /*1ce0*/  LDC.64 R2, c[0x0][0x390] ;  /* 0x0000e400ff027b82 */ /* 0x002e620000000a00 */
[----:B0-----:R-:W-:-:S04]  /*1cf0*/  IMAD R7, R7, UR4, R8 ;  /* 0x0000000407077c24 */ /* 0x001fc8000f8e0208 */
[----:B-1----:R-:W-:-:S06]  /*1d00*/  IMAD.WIDE R2, R7, 0x4, R2 ;  /* 0x0000000407027825 */ /* 0x002fcc00078e0202 */
[----:B------:R0:W5:Y:S01]  /*1d10*/  LDG.E R3, desc[UR14][R2.64] ;  /* 0x0000000e02037981 */ /* 0x000162000c1e1900 */
[----:B------:R-:W-:Y:S01]  /*1d20*/  UMOV UR5, URZ ;  /* 0x000000ff00057c82 */ /* 0x000fe20008000000 */
[----:B------:R-:W-:Y:S01]  /*1d30*/  UMOV UR8, UR6 ;  /* 0x0000000600087c82 */ /* 0x000fe20008000000 */
[----:B--2---:R-:W-:-:S05]  /*1d40*/  UMOV UR9, UR7 ;  /* 0x0000000700097c82 */ /* 0x004fca0008000000 */
.L_x_23:
[----:B-1----:R-:W1:Y:S01]  /*1d50*/  LDCU UR11, c[0x0][0x3b4] ;  /* 0x00007680ff0b77ac */ /* 0x002e620008000800 */
[----:B0-2---:R-:W2:Y:S01]  /*1d60*/  LDC.64 R8, c[0x0][0x3a8] ;  /* 0x0000ea00ff087b82 */ /* 0x005ea20000000a00 */
[----:B------:R-:W0:Y:S01]  /*1d70*/  LDCU UR12, c[0x0][0x3b8] ;  /* 0x00007700ff0c77ac */ /* 0x000e220008000800 */
[----:B-1----:R-:W-:Y:S01]  /*1d80*/  UIMAD UR10, UR5, UR11, URZ ;  /* 0x0000000b050a72a4 */ /* 0x002fe2000f8e02ff */
[----:B0-----:R-:W-:-:S05]  /*1d90*/  IMAD.U32 R2, RZ, RZ, UR12 ;  /* 0x0000000cff027e24 */ /* 0x001fca000f8e00ff */
[----:B------:R-:W-:-:S04]  /*1da0*/  VIADD R7, R2, UR10 ;  /* 0x0000000a02077c36 */ /* 0x000fc80008000000 */
[----:B--2---:R-:W-:-:S06]  /*1db0*/  IMAD.WIDE R8, R7, 0x4, R8 ;  /* 0x0000000407087825 */ /* 0x004fcc00078e0208 */
[----:B------:R-:W2:Y:S02]  /*1dc0*/  LDG.E R8, desc[UR14][R8.64] ;  /* 0x0000000e08087981 */ /* 0x000ea4000c1e1900 */
[----:B--2--5:R-:W-:-:S13]  /*1dd0*/  ISETP.NE.AND P0, PT, R3, R8, PT ;  /* 0x000000080300720c */ /* 0x024fda0003f05270 */
[----:B------:R-:W-:Y:S05]  /*1de0*/  @P0 BRA `(.L_x_16) ;  /* 0x0000000c00800947 */ /* 0x000fea0003800000 */
[----:B------:R-:W-:Y:S01]  /*1df0*/  UISETP.GE.U32.AND UP0, UPT, UR11, 0x8, UPT ;  /* 0x000000080b00788c */ /* 0x000fe2000bf06070 */
[----:B------:R-:W-:Y:S01]  /*1e00*/  SHF.R.S32.HI R8, RZ, 0x1f, R0 ;  /* 0x0000001fff087819 */ /* 0x000fe20000011400 */
[C---:B------:R-:W-:Y:S02]  /*1e10*/  IMAD R7, R0.reuse, UR9, RZ ;  /* 0x0000000900077c24 */ /* 0x040fe4000f8e02ff */
[----:B------:R-:W-:-:S04]  /*1e20*/  IMAD.WIDE.U32 R18, R0, UR8, RZ ;  /* 0x0000000800127c25 */ /* 0x000fc8000f8e00ff */
[----:B------:R-:W-:Y:S02]  /*1e30*/  IMAD R9, R8, UR8, R7 ;  /* 0x0000000808097c24 */ /* 0x000fe4000f8e0207 */
[----:B------:R-:W-:Y:S02]  /*1e40*/  IMAD.MOV.U32 R7, RZ, RZ, RZ ;  /* 0x000000ffff077224 */ /* 0x000fe400078e00ff */
[----:B------:R-:W-:Y:S02]  /*1e50*/  IMAD.MOV.U32 R8, RZ, RZ, RZ ;  /* 0x000000ffff087224 */ /* 0x000fe400078e00ff */
[----:B------:R-:W-:Y:S02]  /*1e60*/  IMAD.MOV.U32 R15, RZ, RZ, RZ ;  /* 0x000000ffff0f7224 */ /* 0x000fe400078e00ff */
[----:B------:R-:W-:Y:S01]  /*1e70*/  IMAD.IADD R9, R19, 0x1, R9 ;  /* 0x0000000113097824 */ /* 0x000fe200078e0209 */
[----:B------:R-:W-:Y:S06]  /*1e80*/  BRA.U !UP0, `(.L_x_17) ;  /* 0x00000005089c7547 */ /* 0x000fec000b800000 */
[----:B------:R-:W0:Y:S01]  /*1e90*/  LDC R2, c[0x0][0x3b8] ;  /* 0x0000ee00ff027b82 */ /* 0x000e220000000800 */
[----:B------:R-:W-:Y:S02]  /*1ea0*/  IMAD.MOV.U32 R7, RZ, RZ, RZ ;  /* 0x000000ffff077224 */ /* 0x000fe400078e00ff */
[----:B------:R-:W-:Y:S02]  /*1eb0*/  IMAD.MOV.U32 R8, RZ, RZ, RZ ;  /* 0x000000ffff087224 */ /* 0x000fe400078e00ff */
[----:B------:R-:W-:-:S03]  /*1ec0*/  IMAD.MOV.U32 R11, RZ, RZ, RZ ;  /* 0x000000ffff0b7224 */ /* 0x000fc600078e00ff */
[----:B------:R-:W1:Y:S04]  /*1ed0*/  LDC.64 R12, c[0x0][0x3a8] ;  /* 0x0000ea00ff0c7b82 */ /* 0x000e680000000a00 */
.L_x_18:
[----:B0-----:R-:W-:-:S13]  /*1ee0*/  ISETP.NE.AND P2, PT, R11, R2, PT ;  /* 0x000000020b00720c */ /* 0x001fda0003f45270 */
[----:B--2---:R-:W0:Y:S01]  /*1ef0*/  @P2 LDC.64 R14, c[0x0][0x3a8] ;  /* 0x0000ea00ff0e2b82 */ /* 0x004e220000000a00 */
[----:B------:R-:W-:-:S07]  /*1f00*/  @P2 VIADD R21, R11, UR10 ;  /* 0x0000000a0b152c36 */ /* 0x000fce0008000000 */
[----:B------:R-:W2:Y:S01]  /*1f10*/  @P2 LDC.64 R16, c[0x0][0x380] ;  /* 0x0000e000ff102b82 */ /* 0x000ea20000000a00 */
[----:B0-----:R-:W-:-:S05]  /*1f20*/  @P2 IMAD.WIDE.U32 R20, R21, 0x4, R14 ;  /* 0x0000000415142825 */ /* 0x001fca00078e000e */
[----:B------:R-:W3:Y:S01]  /*1f30*/  @P2 LDG.E R25, desc[UR14][R20.64] ;  /* 0x0000000e14192981 */ /* 0x000ee2000c1e1900 */
[----:B------:R-:W-:Y:S01]  /*1f40*/  VIADD R15, R11, 0x1 ;  /* 0x000000010b0f7836 */ /* 0x000fe20000000000 */
[----:B------:R-:W-:Y:S02]  /*1f50*/  @P2 IADD3 R23, P3, PT, R7, R18, RZ ;  /* 0x0000001207172210 */ /* 0x000fe40007f7e0ff */
[----:B------:R-:W-:Y:S02]  /*1f60*/  IADD3 R10, P4, PT, R11, UR10, RZ ;  /* 0x0000000a0b0a7c10 */ /* 0x000fe4000ff9e0ff */
[----:B------:R-:W-:Y:S01]  /*1f70*/  ISETP.NE.AND P0, PT, R15, R2, PT ;  /* 0x000000020f00720c */ /* 0x000fe20003f05270 */
[----:B------:R-:W-:Y:S01]  /*1f80*/  @P2 IMAD.X R24, R9, 0x1, R8, P3 ;  /* 0x0000000109182824 */ /* 0x000fe200018e0608 */
[----:B--2---:R-:W-:Y:S01]  /*1f90*/  @P2 LEA R22, P3, R23, R16, 0x2 ;  /* 0x0000001017162211 */ /* 0x004fe200078610ff */
[----:B------:R-:W-:Y:S01]  /*1fa0*/  IMAD.X R15, RZ, RZ, RZ, P4 ;  /* 0x000000ffff0f7224 */ /* 0x000fe200020e06ff */
[----:B-1----:R-:W-:-:S02]  /*1fb0*/  LEA R14, P4, R10, R12, 0x2 ;  /* 0x0000000c0a0e7211 */ /* 0x002fc400078810ff */
[----:B------:R-:W-:Y:S02]  /*1fc0*/  @P2 LEA.HI.X R23, R23, R17, R24, 0x2, P3 ;  /* 0x0000001117172211 */ /* 0x000fe400018f1418 */
[----:B------:R-:W-:-:S05]  /*1fd0*/  LEA.HI.X R15, R10, R13, R15, 0x2, P4 ;  /* 0x0000000d0a0f7211 */ /* 0x000fca00020f140f */
[----:B------:R-:W0:Y:S01]  /*1fe0*/  @P0 LDC.64 R16, c[0x0][0x380] ;  /* 0x0000e000ff100b82 */ /* 0x000e220000000a00 */
[----:B------:R-:W-:Y:S01]  /*1ff0*/  @P2 IADD3 R7, P3, PT, R7, 0x1, RZ ;  /* 0x0000000107072810 */ /* 0x000fe20007f7e0ff */
[----:B---3--:R1:W-:Y:S04]  /*2000*/  @P2 STG.E desc[UR14][R22.64], R25 ;  /* 0x0000001916002986 */ /* 0x0083e8000c10190e */
[----:B------:R-:W2:Y:S01]  /*2010*/  @P0 LDG.E R27, desc[UR14][R14.64+0x4] ;  /* 0x0000040e0e1b0981 */ /* 0x000ea2000c1e1900 */
[----:B------:R-:W-:Y:S02]  /*2020*/  VIADD R21, R11, 0x2 ;  /* 0x000000020b157836 */ /* 0x000fe40000000000 */
[----:B------:R-:W-:Y:S01]  /*2030*/  @P2 IMAD.X R8, RZ, RZ, R8, P3 ;  /* 0x000000ffff082224 */ /* 0x000fe200018e0608 */
[----:B------:R-:W-:-:S02]  /*2040*/  @P0 IADD3 R10, P3, PT, R7, R18, RZ ;  /* 0x00000012070a0210 */ /* 0x000fc40007f7e0ff */
[----:B------:R-:W-:-:S03]  /*2050*/  ISETP.NE.AND P2, PT, R21, R2, PT ;  /* 0x000000021500720c */ /* 0x000fc60003f45270 */
[----:B------:R-:W-:Y:S01]  /*2060*/  @P0 IMAD.X R21, R9, 0x1, R8, P3 ;  /* 0x0000000109150824 */ /* 0x000fe200018e0608 */
[----:B0-----:R-:W-:-:S04]  /*2070*/  @P0 LEA R20, P3, R10, R16, 0x2 ;  /* 0x000000100a140211 */ /* 0x001fc800078610ff */
[----:B------:R-:W-:-:S05]  /*2080*/  @P0 LEA.HI.X R21, R10, R17, R21, 0x2, P3 ;  /* 0x000000110a150211 */ /* 0x000fca00018f1415 */
[----:B------:R-:W0:Y:S01]  /*2090*/  @P2 LDC.64 R16, c[0x0][0x380] ;  /* 0x0000e000ff102b82 */ /* 0x000e220000000a00 */
[----:B------:R-:W-:Y:S01]  /*20a0*/  @P0 IADD3 R7, P3, PT, R7, 0x1, RZ ;  /* 0x0000000107070810 */ /* 0x000fe20007f7e0ff */
[----:B--2---:R2:W-:Y:S04]  /*20b0*/  @P0 STG.E desc[UR14][R20.64], R27 ;  /* 0x0000001b14000986 */ /* 0x0045e8000c10190e */
[----:B-1----:R-:W3:Y:S01]  /*20c0*/  @P2 LDG.E R25, desc[UR14][R14.64+0x8] ;  /* 0x0000080e0e192981 */ /* 0x002ee2000c1e1900 */
        /* <DEDUP_REMOVED lines=9> */
[----:B---3--:R1:W-:Y:S04]  /*2160*/  @P2 STG.E desc[UR14][R22.64], R25 ;  /* 0x0000001916002986 */ /* 0x0083e8000c10190e */
[----:B--2---:R-:W2:Y:S01]  /*2170*/  @P0 LDG.E R27, desc[UR14][R14.64+0xc] ;  /* 0x00000c0e0e1b0981 */ /* 0x004ea2000c1e1900 */
        /* <DEDUP_REMOVED lines=40> */
[----:B--2---:R-:W0:Y:S01]  /*2400*/  @P0 LDC.64 R20, c[0x0][0x380] ;  /* 0x0000e000ff140b82 */ /* 0x004e220000000a00 */
[----:B------:R-:W-:Y:S01]  /*2410*/  @P2 IADD3 R7, P3, PT, R7, 0x1, RZ ;  /* 0x0000000107072810 */ /* 0x000fe20007f7e0ff */
[----:B---3--:R2:W-:Y:S04]  /*2420*/  @P2 STG.E desc[UR14][R16.64], R23 ;  /* 0x0000001710002986 */ /* 0x0085e8000c10190e */
[----:B------:R-:W3:Y:S01]  /*2430*/  @P0 LDG.E R15, desc[UR14][R14.64+0x1c] ;  /* 0x00001c0e0e0f0981 */ /* 0x000ee2000c1e1900 */
[----:B------:R-:W-:Y:S01]  /*2440*/  @P2 IMAD.X R8, RZ, RZ, R8, P3 ;  /* 0x000000ffff082224 */ /* 0x000fe200018e0608 */
[----:B------:R-:W-:Y:S01]  /*2450*/  @P0 IADD3 R10, P2, PT, R7, R18, RZ ;  /* 0x00000012070a0210 */ /* 0x000fe20007f5e0ff */
[----:B------:R-:W-:Y:S01]  /*2460*/  VIADD R11, R11, 0x8 ;  /* 0x000000080b0b7836 */ /* 0x000fe20000000000 */
        /* <DEDUP_REMOVED lines=8> */
[----:B--2---:R-:W-:-:S07]  /*24f0*/  IMAD.MOV.U32 R15, RZ, RZ, R4 ;  /* 0x000000ffff0f7224 */ /* 0x004fce00078e0004 */
.L_x_17:
[----:B------:R-:W-:-:S13]  /*2500*/  ISETP.NE.AND P0, PT, R6, RZ, PT ;  /* 0x000000ff0600720c */ /* 0x000fda0003f05270 */
[----:B------:R-:W-:Y:S05]  /*2510*/  @!P0 BRA `(.L_x_19) ;  /* 0x0000000400948947 */ /* 0x000fea0003800000 */
[----:B------:R-:W-:Y:S01]  /*2520*/  ISETP.NE.AND P0, PT, R5, RZ, PT ;  /* 0x000000ff0500720c */ /* 0x000fe20003f05270 */
[----:B------:R-:W-:-:S12]  /*2530*/  @!P1 BRA `(.L_x_20) ;  /* 0x0000000000d09947 */ /* 0x000fd80003800000 */
[----:B------:R-:W-:-:S13]  /*2540*/  ISETP.NE.AND P3, PT, R15, R2, PT ;  /* 0x000000020f00720c */ /* 0x000fda0003f65270 */
[----:B------:R-:W0:Y:S01]  /*2550*/  @P3 LDC.64 R16, c[0x0][0x3a8] ;  /* 0x0000ea00ff103b82 */ /* 0x000e220000000a00 */
[----:B------:R-:W-:-:S07]  /*2560*/  @P3 VIADD R11, R15, UR10 ;  /* 0x0000000a0f0b3c36 */ /* 0x000fce0008000000 */
[----:B------:R-:W1:Y:S01]  /*2570*/  @P3 LDC.64 R12, c[0x0][0x380] ;  /* 0x0000e000ff0c3b82 */ /* 0x000e620000000a00 */
[----:B0-----:R-:W-:-:S07]  /*2580*/  @P3 IMAD.WIDE.U32 R16, R11, 0x4, R16 ;  /* 0x000000040b103825 */ /* 0x001fce00078e0010 */
[----:B------:R-:W0:Y:S01]  /*2590*/  LDC.64 R10, c[0x0][0x3a8] ;  /* 0x0000ea00ff0a7b82 */ /* 0x000e220000000a00 */
[----:B------:R2:W3:Y:S01]  /*25a0*/  @P3 LDG.E R21, desc[UR14][R16.64] ;  /* 0x0000000e10153981 */ /* 0x0004e2000c1e1900 */
[----:B------:R-:W-:Y:S01]  /*25b0*/  VIADD R23, R15, 0x1 ;  /* 0x000000010f177836 */ /* 0x000fe20000000000 */
[----:B------:R-:W-:Y:S02]  /*25c0*/  @P3 IADD3 R22, P4, PT, R7, R18, RZ ;  /* 0x0000001207163210 */ /* 0x000fe40007f9e0ff */
[----:B------:R-:W-:Y:S02]  /*25d0*/  IADD3 R14, P5, PT, R15, UR10, RZ ;  /* 0x0000000a0f0e7c10 */ /* 0x000fe4000ffbe0ff */
[----:B------:R-:W-:Y:S01]  /*25e0*/  ISETP.NE.AND P2, PT, R23, R2, PT ;  /* 0x000000021700720c */ /* 0x000fe20003f45270 */
[----:B------:R-:W-:Y:S01]  /*25f0*/  @P3 IMAD.X R23, R9, 0x1, R8, P4 ;  /* 0x0000000109173824 */ /* 0x000fe200020e0608 */
[----:B-1----:R-:W-:Y:S01]  /*2600*/  @P3 LEA R12, P4, R22, R12, 0x2 ;  /* 0x0000000c160c3211 */ /* 0x002fe200078810ff */
[----:B------:R-:W-:-:S03]  /*2610*/  IMAD.X R20, RZ, RZ, RZ, P5 ;  /* 0x000000ffff147224 */ /* 0x000fc600028e06ff */
[----:B------:R-:W-:-:S07]  /*2620*/  @P3 LEA.HI.X R13, R22, R13, R23, 0x2, P4 ;  /* 0x0000000d160d3211 */ /* 0x000fce00020f1417 */
[----:B--2---:R-:W1:Y:S01]  /*2630*/  @P2 LDC.64 R16, c[0x0][0x380] ;  /* 0x0000e000ff102b82 */ /* 0x004e620000000a00 */
[----:B0-----:R-:W-:-:S04]  /*2640*/  LEA R10, P5, R14, R10, 0x2 ;  /* 0x0000000a0e0a7211 */ /* 0x001fc800078a10ff */
[----:B------:R-:W-:Y:S01]  /*2650*/  LEA.HI.X R11, R14, R11, R20, 0x2, P5 ;  /* 0x0000000b0e0b7211 */ /* 0x000fe200028f1414 */
[----:B---3--:R0:W-:Y:S04]  /*2660*/  @P3 STG.E desc[UR14][R12.64], R21 ;  /* 0x000000150c003986 */ /* 0x0081e8000c10190e */
[----:B------:R-:W2:Y:S01]  /*2670*/  @P2 LDG.E R23, desc[UR14][R10.64+0x4] ;  /* 0x0000040e0a172981 */ /* 0x000ea2000c1e1900 */
[----:B------:R-:W-:Y:S01]  /*2680*/  @P3 IADD3 R7, P4, PT, R7, 0x1, RZ ;  /* 0x0000000107073810 */ /* 0x000fe20007f9e0ff */
[----:B------:R-:W-:-:S04]  /*2690*/  VIADD R25, R15, 0x2 ;  /* 0x000000020f197836 */ /* 0x000fc80000000000 */
[----:B------:R-:W-:Y:S01]  /*26a0*/  @P3 IMAD.X R8, RZ, RZ, R8, P4 ;  /* 0x000000ffff083224 */ /* 0x000fe200020e0608 */
[----:B------:R-:W-:Y:S02]  /*26b0*/  @P2 IADD3 R14, P4, PT, R7, R18, RZ ;  /* 0x00000012070e2210 */ /* 0x000fe40007f9e0ff */
[----:B------:R-:W-:-:S03]  /*26c0*/  ISETP.NE.AND P3, PT, R25, R2, PT ;  /* 0x000000021900720c */ /* 0x000fc60003f65270 */
[----:B------:R-:W-:Y:S01]  /*26d0*/  @P2 IMAD.X R20, R9, 0x1, R8, P4 ;  /* 0x0000000109142824 */ /* 0x000fe200020e0608 */
[----:B-1----:R-:W-:-:S04]  /*26e0*/  @P2 LEA R16, P4, R14, R16, 0x2 ;  /* 0x000000100e102211 */ /* 0x002fc800078810ff */
[----:B------:R-:W-:-:S05]  /*26f0*/  @P2 LEA.HI.X R17, R14, R17, R20, 0x2, P4 ;  /* 0x000000110e112211 */ /* 0x000fca00020f1414 */
[----:B0-----:R-:W0:Y:S01]  /*2700*/  @P3 LDC.64 R12, c[0x0][0x380] ;  /* 0x0000e000ff0c3b82 */ /* 0x001e220000000a00 */
[----:B--2---:R1:W-:Y:S04]  /*2710*/  @P2 STG.E desc[UR14][R16.64], R23 ;  /* 0x0000001710002986 */ /* 0x0043e8000c10190e */
[----:B------:R-:W2:Y:S01]  /*2720*/  @P3 LDG.E R21, desc[UR14][R10.64+0x8] ;  /* 0x0000080e0a153981 */ /* 0x000ea2000c1e1900 */
[----:B------:R-:W-:Y:S01]  /*2730*/  @P2 IADD3 R7, P4, PT, R7, 0x1, RZ ;  /* 0x0000000107072810 */ /* 0x000fe20007f9e0ff */
[----:B------:R-:W-:-:S04]  /*2740*/  VIADD R25, R15, 0x3 ;  /* 0x000000030f197836 */ /* 0x000fc80000000000 */
[----:B------:R-:W-:Y:S01]  /*2750*/  @P2 IMAD.X R8, RZ, RZ, R8, P4 ;  /* 0x000000ffff082224 */ /* 0x000fe200020e0608 */
[----:B------:R-:W-:Y:S02]  /*2760*/  @P3 IADD3 R14, P4, PT, R7, R18, RZ ;  /* 0x00000012070e3210 */ /* 0x000fe40007f9e0ff */
[----:B------:R-:W-:-:S03]  /*2770*/  ISETP.NE.AND P2, PT, R25, R2, PT ;  /* 0x000000021900720c */ /* 0x000fc60003f45270 */
[----:B------:R-:W-:Y:S01]  /*2780*/  @P3 IMAD.X R20, R9, 0x1, R8, P4 ;  /* 0x0000000109143824 */ /* 0x000fe200020e0608 */
[----:B0-----:R-:W-:-:S04]  /*2790*/  @P3 LEA R12, P4, R14, R12, 0x2 ;  /* 0x0000000c0e0c3211 */ /* 0x001fc800078810ff */
[----:B------:R-:W-:-:S05]  /*27a0*/  @P3 LEA.HI.X R13, R14, R13, R20, 0x2, P4 ;  /* 0x0000000d0e0d3211 */ /* 0x000fca00020f1414 */
[----:B-1----:R-:W0:Y:S01]  /*27b0*/  @P2 LDC.64 R16, c[0x0][0x380] ;  /* 0x0000e000ff102b82 */ /* 0x002e220000000a00 */
        /* <DEDUP_REMOVED lines=12> */
.L_x_20:
[----:B------:R-:W-:Y:S05]  /*2880*/  @!P0 BRA `(.L_x_19) ;  /* 0x0000000000b88947 */ /* 0x000fea0003800000 */
[----:B------:R-:W0:Y:S01]  /*2890*/  LDC R10, c[0x0][0x3b4] ;  /* 0x0000ed00ff0a7b82 */ /* 0x000e220000000800 */
[----:B------:R-:W-:Y:S02]  /*28a0*/  ISETP.NE.AND P2, PT, R5, 0x1, PT ;  /* 0x000000010500780c */ /* 0x000fe40003f45270 */
[----:B0-----:R-:W-:-:S11]  /*28b0*/  LOP3.LUT P0, RZ, R10, 0x1, RZ, 0xc0, !PT ;  /* 0x000000010aff7812 */ /* 0x001fd6000780c0ff */
[----:B------:R-:W-:Y:S05]  /*28c0*/  @!P2 BRA `(.L_x_21) ;  /* 0x000000000078a947 */ /* 0x000fea0003800000 */
[----:B------:R-:W-:-:S13]  /*28d0*/  ISETP.NE.AND P3, PT, R15, R2, PT ;  /* 0x000000020f00720c */ /* 0x000fda0003f65270 */
[----:B-1----:R-:W0:Y:S01]  /*28e0*/  @P3 LDC.64 R10, c[0x0][0x3a8] ;  /* 0x0000ea00ff0a3b82 */ /* 0x002e220000000a00 */
[----:B------:R-:W-:-:S04]  /*28f0*/  @P3 VIADD R17, R15, UR10 ;  /* 0x0000000a0f113c36 */ /* 0x000fc80008000000 */
[----:B0-----:R-:W-:-:S05]  /*2900*/  @P3 IMAD.WIDE.U32 R16, R17, 0x4, R10 ;  /* 0x0000000411103825 */ /* 0x001fca00078e000a */
[----:B------:R0:W2:Y:S01]  /*2910*/  @P3 LDG.E R21, desc[UR14][R16.64] ;  /* 0x0000000e10153981 */ /* 0x0000a2000c1e1900 */
[----:B------:R-:W-:Y:S01]  /*2920*/  VIADD R11, R15, 0x1 ;  /* 0x000000010f0b7836 */ /* 0x000fe20000000000 */
[----:B------:R-:W-:-:S04]  /*2930*/  @P3 IADD3 R14, P5, PT, R7, R18, RZ ;  /* 0x00000012070e3210 */ /* 0x000fc80007fbe0ff */
[----:B------:R-:W-:Y:S01]  /*2940*/  ISETP.NE.AND P2, PT, R11, R2, PT ;  /* 0x000000020b00720c */ /* 0x000fe20003f45270 */
[----:B------:R-:W-:Y:S01]  /*2950*/  @P3 IMAD.X R20, R9, 0x1, R8, P5 ;  /* 0x0000000109143824 */ /* 0x000fe200028e0608 */
[----:B------:R-:W1:Y:S11]  /*2960*/  @P3 LDC.64 R10, c[0x0][0x380] ;  /* 0x0000e000ff0a3b82 */ /* 0x000e760000000a00 */
[----:B------:R-:W3:Y:S01]  /*2970*/  @P2 LDC.64 R12, c[0x0][0x3a8] ;  /* 0x0000ea00ff0c2b82 */ /* 0x000ee20000000a00 */
[----:B------:R-:W-:-:S05]  /*2980*/  @P2 IADD3 R22, P4, PT, R15, UR10, RZ ;  /* 0x0000000a0f162c10 */ /* 0x000fca000ff9e0ff */
[----:B------:R-:W-:Y:S02]  /*2990*/  @P2 IMAD.X R23, RZ, RZ, RZ, P4 ;  /* 0x000000ffff172224 */ /* 0x000fe400020e06ff */
[----:B0-----:R-:W0:Y:S01]  /*29a0*/  @P2 LDC.64 R16, c[0x0][0x380] ;  /* 0x0000e000ff102b82 */ /* 0x001e220000000a00 */
[----:B-1----:R-:W-:-:S04]  /*29b0*/  @P3 LEA R10, P5, R14, R10, 0x2 ;  /* 0x0000000a0e0a3211 */ /* 0x002fc800078a10ff */
[----:B------:R-:W-:Y:S02]  /*29c0*/  @P3 LEA.HI.X R11, R14, R11, R20, 0x2, P5 ;  /* 0x0000000b0e0b3211 */ /* 0x000fe400028f1414 */
[----:B---3--:R-:W-:-:S04]  /*29d0*/  @P2 LEA R12, P4, R22, R12, 0x2 ;  /* 0x0000000c160c2211 */ /* 0x008fc800078810ff */
[----:B------:R-:W-:Y:S01]  /*29e0*/  @P2 LEA.HI.X R13, R22, R13, R23, 0x2, P4 ;  /* 0x0000000d160d2211 */ /* 0x000fe200020f1417 */
[----:B--2---:R2:W-:Y:S05]  /*29f0*/  @P3 STG.E desc[UR14][R10.64], R21 ;  /* 0x000000150a003986 */ /* 0x0045ea000c10190e */
[----:B------:R-:W3:Y:S01]  /*2a00*/  @P2 LDG.E R13, desc[UR14][R12.64+0x4] ;  /* 0x0000040e0c0d2981 */ /* 0x000ee2000c1e1900 */
        /* <DEDUP_REMOVED lines=9> */
[----:B---3--:R2:W-:Y:S07]  /*2aa0*/  @P2 STG.E desc[UR14][R16.64], R13 ;  /* 0x0000000d10002986 */ /* 0x0085ee000c10190e */
.L_x_21:
[----:B------:R-:W-:-:S13]  /*2ab0*/  ISETP.EQ.OR P0, PT, R15, R2, !P0 ;  /* 0x000000020f00720c */ /* 0x000fda0004702670 */
[----:B------:R-:W-:Y:S05]  /*2ac0*/  @P0 BRA `(.L_x_19) ;  /* 0x0000000000280947 */ /* 0x000fea0003800000 */
[----:B-12---:R-:W0:Y:S01]  /*2ad0*/  LDC.64 R10, c[0x0][0x3a8] ;  /* 0x0000ea00ff0a7b82 */ /* 0x006e220000000a00 */
[----:B------:R-:W-:-:S04]  /*2ae0*/  VIADD R13, R15, UR10 ;  /* 0x0000000a0f0d7c36 */ /* 0x000fc80008000000 */
        /* <DEDUP_REMOVED lines=8> */
.L_x_19:
[----:B------:R-:W3:Y:S02]  /*2b70*/  LDCU.64 UR6, c[0x0][0x388] ;  /* 0x00007100ff0677ac */ /* 0x000ee40008000a00 */
[----:B---3--:R-:W-:Y:S02]  /*2b80*/  UIADD3 UR10, UP0, UPT, UR6, -0x2, URZ ;  /* 0xfffffffe060a7890 */ /* 0x008fe4000ff1e0ff */
[----:B------:R-:W-:Y:S02]  /*2b90*/  UIADD3 UR6, UP1, UPT, UR8, 0x1, URZ ;  /* 0x0000000108067890 */ /* 0x000fe4000ff3e0ff */
[----:B------:R-:W-:Y:S02]  /*2ba0*/  UIADD3.X UR11, UPT, UPT, UR7, -0x1, URZ, UP0, !UPT ;  /* 0xffffffff070b7890 */ /* 0x000fe400087fe4ff */
[----:B------:R-:W-:Y:S02]  /*2bb0*/  UISETP.NE.U32.AND UP0, UPT, UR8, UR10, UPT ;  /* 0x0000000a0800728c */ /* 0x000fe4000bf05070 */
[----:B------:R-:W-:-:S02]  /*2bc0*/  UIADD3.X UR7, UPT, UPT, URZ, UR9, URZ, UP1, !UPT ;  /* 0x00000009ff077290 */ /* 0x000fc40008ffe4ff */
[----:B------:R-:W-:-:S09]  /*2bd0*/  UISETP.NE.AND.EX UP0, UPT, UR9, UR11, UPT, UP0 ;  /* 0x0000000b0900728c */ /* 0x000fd2000bf05300 */
[----:B------:R-:W-:Y:S05]  /*2be0*/  BRA.U !UP0, `(.L_x_22) ;  /* 0x0000000108187547 */ /* 0x000fea000b800000 */
.L_x_16:
[----:B------:R-:W3:Y:S01]  /*2bf0*/  LDCU UR8, c[0x0][0x3b0] ;  /* 0x00007600ff0877ac */ /* 0x000ee20008000800 */
[----:B------:R-:W-:Y:S01]  /*2c00*/  UIADD3 UR5, UPT, UPT, UR5, 0x1, URZ ;  /* 0x0000000105057890 */ /* 0x000fe2000fffe0ff */
[----:B------:R-:W-:-:S03]  /*2c10*/  UMOV UR9, UR7 ;  /* 0x0000000700097c82 */ /* 0x000fc60008000000 */
[----:B---3--:R-:W-:-:S03]  /*2c20*/  UISETP.NE.AND UP0, UPT, UR5, UR8, UPT ;  /* 0x000000080500728c */ /* 0x008fc6000bf05270 */
[----:B------:R-:W-:-:S06]  /*2c30*/  UMOV UR8, UR6 ;  /* 0x0000000600087c82 */ /* 0x000fcc0008000000 */
[----:B------:R-:W-:Y:S05]  /*2c40*/  BRA.U UP0, `(.L_x_23) ;  /* 0xfffffff100407547 */ /* 0x000fea000b83ffff */
.L_x_22:
[----:B------:R-:W3:Y:S02]  /*2c50*/  LDC.64 R2, c[0x0][0x388] ;  /* 0x0000e200ff027b82 */ /* 0x000ee40000000a00 */
[----:B---3--:R-:W-:-:S04]  /*2c60*/  IADD3 R2, P2, PT, R2, -0x1, RZ ;  /* 0xffffffff02027810 */ /* 0x008fc80007f5e0ff */
[----:B------:R-:W-:Y:S02]  /*2c70*/  ISETP.NE.U32.AND P0, PT, R2, UR6, PT ;  /* 0x0000000602007c0c */ /* 0x000fe4000bf05070 */
[----:B------:R-:W-:-:S04]  /*2c80*/  IADD3.X R3, PT, PT, R3, -0x1, RZ, P2, !PT ;  /* 0xffffffff03037810 */ /* 0x000fc800017fe4ff */
[----:B------:R-:W-:-:S13]  /*2c90*/  ISETP.NE.AND.EX P0, PT, R3, UR7, PT, P0 ;  /* 0x0000000703007c0c */ /* 0x000fda000bf05300 */
[----:B------:R-:W-:Y:S05]  /*2ca0*/  @!P0 EXIT ;  /* 0x000000000000894d */ /* 0x000fea0003800000 */
[----:B------:R-:W3:Y:S01]  /*2cb0*/  LDCU UR5, c[0x0][0x398] ;  /* 0x00007300ff0577ac */ /* 0x000ee20008000800 */
[----:B------:R-:W-:-:S04]  /*2cc0*/  UIADD3 UR4, UPT, UPT, UR4, 0x1, URZ ;  /* 0x0000000104047890 */ /* 0x000fc8000fffe0ff */
[----:B---3--:R-:W-:-:S09]  /*2cd0*/  UISETP.GE.AND UP0, UPT, UR4, UR5, UPT ;  /* 0x000000050400728c */ /* 0x008fd2000bf06270 */
[----:B------:R-:W-:Y:S05]  /*2ce0*/  BRA.U !UP0, `(.L_x_24) ;  /* 0xffffffed08f47547 */ /* 0x000fea000b83ffff */
[----:B------:R-:W-:Y:S05]  /*2cf0*/  EXIT ;  /* 0x000000000000794d */ /* 0x000fea0003800000 */
.L_x_0:
[----:B------:R-:W-:-:S13]  /*2d00*/  ISETP.GE.AND P0, PT, R6, 0x1, PT ;  /* 0x000000010600780c */ /* 0x000fda0003f06270 */
[----:B------:R-:W-:Y:S05]  /*2d10*/  @!P0 EXIT ;  /* 0x000000000000894d */ /* 0x000fea0003800000 */
[C---:B------:R-:W-:Y:S01]  /*2d20*/  LOP3.LUT R14, R6.reuse, 0xf, RZ, 0xc0, !PT ;  /* 0x0000000f060e7812 */ /* 0x040fe200078ec0ff */
[----:B------:R-:W-:Y:S01]  /*2d30*/  UMOV UR6, URZ ;  /* 0x000000ff00067c82 */ /* 0x000fe20008000000 */
[C---:B------:R-:W-:Y:S01]  /*2d40*/  LOP3.LUT R15, R6.reuse, 0x7, RZ, 0xc0, !PT ;  /* 0x00000007060f7812 */ /* 0x040fe200078ec0ff */
[----:B------:R-:W-:Y:S01]  /*2d50*/  UMOV UR7, URZ ;  /* 0x000000ff00077c82 */ /* 0x000fe20008000000 */
[----:B------:R-:W-:Y:S01]  /*2d60*/  LOP3.LUT R4, R6, 0x7ffffff0, RZ, 0xc0, !PT ;  /* 0x7ffffff006047812 */ /* 0x000fe200078ec0ff */
[----:B------:R-:W-:Y:S01]  /*2d70*/  VIADD R2, R14, 0xffffffff ;  /* 0xffffffff0e027836 */ /* 0x000fe20000000000 */
[----:B------:R-:W-:Y:S01]  /*2d80*/  LOP3.LUT R5, R6, 0x3, RZ, 0xc0, !PT ;  /* 0x0000000306057812 */ /* 0x000fe200078ec0ff */
[----:B------:R-:W-:Y:S01]  /*2d90*/  VIADD R3, R15, 0xffffffff ;  /* 0xffffffff0f037836 */ /* 0x000fe20000000000 */
[----:B------:R-:W-:Y:S02]  /*2da0*/  UMOV UR4, URZ ;  /* 0x000000ff00047c82 */ /* 0x000fe40008000000 */
[----:B------:R-:W-:-:S02]  /*2db0*/  ISETP.GE.U32.AND P2, PT, R2, 0x7, PT ;  /* 0x000000070200780c */ /* 0x000fc40003f46070 */
[----:B------:R-:W-:-:S13]  /*2dc0*/  ISETP.GE.U32.AND P1, PT, R3, 0x3, PT ;  /* 0x000000030300780c */ /* 0x000fda0003f26070 */
.L_x_33:
[----:B------:R-:W0:Y:S01]  /*2dd0*/  LDCU UR10, c[0x0][0x39c] ;  /* 0x00007380ff0a77ac */ /* 0x000e220008000800 */
[----:B------:R-:W1:Y:S08]  /*2de0*/  LDC R3, c[0x0][0x3a0] ;  /* 0x0000e800ff037b82 */ /* 0x000e700000000800 */
[----:B--2---:R-:W2:Y:S01]  /*2df0*/  LDC.64 R6, c[0x0][0x390] ;  /* 0x0000e400ff067b82 */ /* 0x004ea20000000a00 */
[----:B0-----:R-:W-:-:S06]  /*2e00*/  UIMAD UR10, UR4, UR10, URZ ;  /* 0x0000000a040a72a4 */ /* 0x001fcc000f8e02ff */
[----:B-1----:R-:W-:-:S04]  /*2e10*/  VIADD R3, R3, UR10 ;  /* 0x0000000a03037c36 */ /* 0x002fc80008000000 */
[----:B--2---:R-:W-:-:S06]  /*2e20*/  IMAD.WIDE R6, R3, 0x4, R6 ;  /* 0x0000000403067825 */ /* 0x004fcc00078e0206 */
[----:B------:R0:W5:Y:S01]  /*2e30*/  LDG.E R6, desc[UR14][R6.64] ;  /* 0x0000000e06067981 */ /* 0x000162000c1e1900 */
[----:B------:R-:W-:Y:S01]  /*2e40*/  UMOV UR5, URZ ;  /* 0x000000ff00057c82 */ /* 0x000fe20008000000 */
[----:B------:R-:W-:Y:S01]  /*2e50*/  UMOV UR8, UR6 ;  /* 0x0000000600087c82 */ /* 0x000fe20008000000 */
[----:B----4-:R-:W-:-:S05]  /*2e60*/  UMOV UR9, UR7 ;  /* 0x0000000700097c82 */ /* 0x010fca0008000000 */
.L_x_32:
[----:B0--3--:R-:W0:Y:S08]  /*2e70*/  LDC R7, c[0x0][0x3b4] ;  /* 0x0000ed00ff077b82 */ /* 0x009e300000000800 */
[----:B------:R-:W0:Y:S08]  /*2e80*/  LDC R8, c[0x0][0x3b8] ;  /* 0x0000ee00ff087b82 */ /* 0x000e300000000800 */
[----:B-1----:R-:W1:Y:S01]  /*2e90*/  LDC.64 R2, c[0x0][0x3a8] ;  /* 0x0000ea00ff027b82 */ /* 0x002e620000000a00 */
[----:B0-----:R-:W-:-:S04]  /*2ea0*/  IMAD R7, R7, UR5, R8 ;  /* 0x0000000507077c24 */ /* 0x001fc8000f8e0208 */
[----:B-1----:R-:W-:-:S06]  /*2eb0*/  IMAD.WIDE R2, R7, 0x4, R2 ;  /* 0x0000000407027825 */ /* 0x002fcc00078e0202 */
[----:B--2---:R-:W2:Y:S02]  /*2ec0*/  LDG.E R3, desc[UR14][R2.64] ;  /* 0x0000000e02037981 */ /* 0x004ea4000c1e1900 */
[----:B--2--5:R-:W-:-:S13]  /*2ed0*/  ISETP.NE.AND P0, PT, R6, R3, PT ;  /* 0x000000030600720c */ /* 0x024fda0003f05270 */
[----:B----4-:R-:W-:Y:S05]  /*2ee0*/  @P0 BRA `(.L_x_25) ;  /* 0x00000008006c0947 */ /* 0x010fea0003800000 */
[----:B------:R-:W0:Y:S01]  /*2ef0*/  LDCU UR6, c[0x0][0x39c] ;  /* 0x00007380ff0677ac */ /* 0x000e220008000800 */
[----:B------:R-:W-:Y:S01]  /*2f00*/  SHF.R.S32.HI R11, RZ, 0x1f, R0 ;  /* 0x0000001fff0b7819 */ /* 0x000fe20000011400 */
[----:B------:R-:W-:Y:S01]  /*2f10*/  IMAD R2, R0, UR9, RZ ;  /* 0x0000000900027c24 */ /* 0x000fe2000f8e02ff */
[----:B------:R-:W-:Y:S01]  /*2f20*/  ISETP.NE.AND P0, PT, R14, RZ, PT ;  /* 0x000000ff0e00720c */ /* 0x000fe20003f05270 */
[----:B------:R-:W-:Y:S02]  /*2f30*/  IMAD.MOV.U32 R9, RZ, RZ, RZ ;  /* 0x000000ffff097224 */ /* 0x000fe400078e00ff */
[----:B------:R-:W-:Y:S02]  /*2f40*/  IMAD R11, R11, UR8, R2 ;  /* 0x000000080b0b7c24 */ /* 0x000fe4000f8e0202 */
[----:B------:R-:W-:-:S04]  /*2f50*/  IMAD.WIDE.U32 R2, R0, UR8, RZ ;  /* 0x0000000800027c25 */ /* 0x000fc8000f8e00ff */
[----:B------:R-:W-:Y:S02]  /*2f60*/  IMAD.MOV.U32 R7, RZ, RZ, RZ ;  /* 0x000000ffff077224 */ /* 0x000fe400078e00ff */
[----:B------:R-:W-:Y:S01]  /*2f70*/  IMAD.IADD R8, R3, 0x1, R11 ;  /* 0x0000000103087824 */ /* 0x000fe200078e020b */
[----:B0-----:R-:W-:-:S09]  /*2f80*/  UISETP.GE.U32.AND UP0, UPT, UR6, 0x10, UPT ;  /* 0x000000100600788c */ /* 0x001fd2000bf06070 */
[----:B------:R-:W-:Y:S05]  /*2f90*/  BRA.U !UP0, `(.L_x_26) ;  /* 0x0000000108d07547 */ /* 0x000fea000b800000 */
[----:B------:R-:W-:Y:S02]  /*2fa0*/  IMAD.MOV.U32 R9, RZ, RZ, RZ ;  /* 0x000000ffff097224 */ /* 0x000fe400078e00ff */
[----:B------:R-:W-:-:S07]  /*2fb0*/  IMAD.MOV.U32 R7, RZ, RZ, RZ ;  /* 0x000000ffff077224 */ /* 0x000fce00078e00ff */
.L_x_27:
[----:B----4-:R-:W0:Y:S01]  /*2fc0*/  LDC.64 R16, c[0x0][0x390] ;  /* 0x0000e400ff107b82 */ /* 0x010e220000000a00 */
[----:B------:R-:W-:-:S07]  /*2fd0*/  VIADD R11, R9, UR10 ;  /* 0x0000000a090b7c36 */ /* 0x000fce0008000000 */
[----:B------:R-:W1:Y:S01]  /*2fe0*/  LDC.64 R12, c[0x0][0x390] ;  /* 0x0000e400ff0c7b82 */ /* 0x000e620000000a00 */
[----:B0-----:R-:W-:-:S07]  /*2ff0*/  IMAD.WIDE.U32 R16, R11, 0x4, R16 ;  /* 0x000000040b107825 */ /* 0x001fce00078e0010 */
[----:B------:R-:W0:Y:S01]  /*3000*/  LDC.64 R10, c[0x0][0x380] ;  /* 0x0000e000ff0a7b82 */ /* 0x000e220000000a00 */
[----:B------:R-:W2:Y:S01]  /*3010*/  LDG.E R17, desc[UR14][R16.64] ;  /* 0x0000000e10117981 */ /* 0x000ea2000c1e1900 */
[C---:B------:R-:W-:Y:S02]  /*3020*/  LOP3.LUT R18, R9.reuse, 0xfffffff0, RZ, 0xc0, !PT ;  /* 0xfffffff009127812 */ /* 0x040fe400078ec0ff */
[----:B------:R-:W-:Y:S02]  /*3030*/  IADD3 R20, P3, PT, R9, R2, RZ ;  /* 0x0000000209147210 */ /* 0x000fe40007f7e0ff */
[----:B------:R-:W-:-:S03]  /*3040*/  IADD3 R18, P4, PT, R18, UR10, RZ ;  /* 0x0000000a12127c10 */ /* 0x000fc6000ff9e0ff */
[----:B------:R-:W-:Y:S02]  /*3050*/  IMAD.X R21, R7, 0x1, R8, P3 ;  /* 0x0000000107157824 */ /* 0x000fe400018e0608 */
[----:B------:R-:W-:Y:S01]  /*3060*/  IMAD.X R19, RZ, RZ, RZ, P4 ;  /* 0x000000ffff137224 */ /* 0x000fe200020e06ff */
[----:B-1----:R-:W-:-:S04]  /*3070*/  LEA R12, P4, R18, R12, 0x2 ;  /* 0x0000000c120c7211 */ /* 0x002fc800078810ff */
[----:B------:R-:W-:Y:S02]  /*3080*/  LEA.HI.X R13, R18, R13, R19, 0x2, P4 ;  /* 0x0000000d120d7211 */ /* 0x000fe400020f1413 */
[----:B0-----:R-:W-:-:S04]  /*3090*/  LEA R10, P3, R20, R10, 0x2 ;  /* 0x0000000a140a7211 */ /* 0x001fc800078610ff */
[----:B------:R-:W-:-:S05]  /*30a0*/  LEA.HI.X R11, R20, R11, R21, 0x2, P3 ;  /* 0x0000000b140b7211 */ /* 0x000fca00018f1415 */
        /* <DEDUP_REMOVED lines=16> */
[----:B--2---:R2:W-:Y:S04]  /*31b0*/  STG.E desc[UR14][R10.64+0x20], R21 ;  /* 0x000020150a007986 */ /* 0x0045e8000c10190e */
[----:B---3--:R-:W3:Y:S04]  /*31c0*/  LDG.E R23, desc[UR14][R12.64+0x24] ;  /* 0x0000240e0c177981 */ /* 0x008ee8000c1e1900 */
[----:B---3--:R3:W-:Y:S04]  /*31d0*/  STG.E desc[UR14][R10.64+0x24], R23 ;  /* 0x000024170a007986 */ /* 0x0087e8000c10190e */
[----:B----4-:R-:W4:Y:S04]  /*31e0*/  LDG.E R25, desc[UR14][R12.64+0x28] ;  /* 0x0000280e0c197981 */ /* 0x010f28000c1e1900 */
[----:B----4-:R4:W-:Y:S04]  /*31f0*/  STG.E desc[UR14][R10.64+0x28], R25 ;  /* 0x000028190a007986 */ /* 0x0109e8000c10190e */
[----:B-----5:R-:W5:Y:S04]  /*3200*/  LDG.E R27, desc[UR14][R12.64+0x2c] ;  /* 0x00002c0e0c1b7981 */ /* 0x020f68000c1e1900 */
[----:B-----5:R4:W-:Y:S04]  /*3210*/  STG.E desc[UR14][R10.64+0x2c], R27 ;  /* 0x00002c1b0a007986 */ /* 0x0209e8000c10190e */
[----:B0-----:R-:W5:Y:S04]  /*3220*/  LDG.E R17, desc[UR14][R12.64+0x30] ;  /* 0x0000300e0c117981 */ /* 0x001f68000c1e1900 */
[----:B-----5:R4:W-:Y:S04]  /*3230*/  STG.E desc[UR14][R10.64+0x30], R17 ;  /* 0x000030110a007986 */ /* 0x0209e8000c10190e */
[----:B-1----:R-:W5:Y:S04]  /*3240*/  LDG.E R19, desc[UR14][R12.64+0x34] ;  /* 0x0000340e0c137981 */ /* 0x002f68000c1e1900 */
[----:B-----5:R4:W-:Y:S04]  /*3250*/  STG.E desc[UR14][R10.64+0x34], R19 ;  /* 0x000034130a007986 */ /* 0x0209e8000c10190e */
[----:B--2---:R-:W2:Y:S01]  /*3260*/  LDG.E R21, desc[UR14][R12.64+0x38] ;  /* 0x0000380e0c157981 */ /* 0x004ea2000c1e1900 */
[----:B------:R-:W-:-:S04]  /*3270*/  IADD3 R9, P4, PT, R9, 0x10, RZ ;  /* 0x0000001009097810 */ /* 0x000fc80007f9e0ff */
[----:B------:R-:W-:Y:S01]  /*3280*/  ISETP.NE.AND P3, PT, R9, R4, PT ;  /* 0x000000040900720c */ /* 0x000fe20003f65270 */
[----:B--2---:R4:W-:Y:S04]  /*3290*/  STG.E desc[UR14][R10.64+0x38], R21 ;  /* 0x000038150a007986 */ /* 0x0049e8000c10190e */
[----:B---3--:R-:W2:Y:S01]  /*32a0*/  LDG.E R23, desc[UR14][R12.64+0x3c] ;  /* 0x00003c0e0c177981 */ /* 0x008ea2000c1e1900 */
[----:B------:R-:W-:-:S03]  /*32b0*/  IMAD.X R7, RZ, RZ, R7, P4 ;  /* 0x000000ffff077224 */ /* 0x000fc600020e0607 */
[----:B--2---:R4:W-:Y:S04]  /*32c0*/  STG.E desc[UR14][R10.64+0x3c], R23 ;  /* 0x00003c170a007986 */ /* 0x0049e8000c10190e */
[----:B------:R-:W-:Y:S05]  /*32d0*/  @P3 BRA `(.L_x_27) ;  /* 0xfffffffc00383947 */ /* 0x000fea000383ffff */
.L_x_26:
[----:B------:R-:W-:Y:S05]  /*32e0*/  @!P0 BRA `(.L_x_28) ;  /* 0x00000004004c8947 */ /* 0x000fea0003800000 */
[----:B------:R-:W-:Y:S01]  /*32f0*/  ISETP.NE.AND P0, PT, R15, RZ, PT ;  /* 0x000000ff0f00720c */ /* 0x000fe20003f05270 */
[----:B------:R-:W-:-:S12]  /*3300*/  @!P2 BRA `(.L_x_29) ;  /* 0x00000000007ca947 */ /* 0x000fd80003800000 */
[----:B----4-:R-:W0:Y:S01]  /*3310*/  LDC.64 R16, c[0x0][0x390] ;  /* 0x0000e400ff107b82 */ /* 0x010e220000000a00 */
[----:B------:R-:W-:-:S07]  /*3320*/  VIADD R11, R9, UR10 ;  /* 0x0000000a090b7c36 */ /* 0x000fce0008000000 */
[----:B------:R-:W1:Y:S01]  /*3330*/  LDC.64 R12, c[0x0][0x390] ;  /* 0x0000e400ff0c7b82 */ /* 0x000e620000000a00 */
[----:B0-----:R-:W-:-:S07]  /*3340*/  IMAD.WIDE.U32 R16, R11, 0x4, R16 ;  /* 0x000000040b107825 */ /* 0x001fce00078e0010 */
[----:B------:R-:W0:Y:S01]  /*3350*/  LDC.64 R10, c[0x0][0x380] ;  /* 0x0000e000ff0a7b82 */ /* 0x000e220000000a00 */
[----:B------:R-:W2:Y:S01]  /*3360*/  LDG.E R17, desc[UR14][R16.64] ;  /* 0x0000000e10117981 */ /* 0x000ea2000c1e1900 */
[C---:B------:R-:W-:Y:S02]  /*3370*/  IADD3 R20, P3, PT, R9.reuse, R2, RZ ;  /* 0x0000000209147210 */ /* 0x040fe40007f7e0ff */
        /* <DEDUP_REMOVED lines=24> */
.L_x_29:
[----:B------:R-:W-:Y:S05]  /*3500*/  @!P0 BRA `(.L_x_28) ;  /* 0x0000000000c48947 */ /* 0x000fea0003800000 */
[----:B------:R-:W-:Y:S01]  /*3510*/  ISETP.NE.AND P0, PT, R5, RZ, PT ;  /* 0x000000ff0500720c */ /* 0x000fe20003f05270 */
[----:B------:R-:W-:-:S12]  /*3520*/  @!P1 BRA `(.L_x_30) ;  /* 0x00000000005c9947 */ /* 0x000fd80003800000 */
[----:B--2-4-:R-:W0:Y:S01]  /*3530*/  LDC.64 R10, c[0x0][0x390] ;  /* 0x0000e400ff0a7b82 */ /* 0x014e220000000a00 */
        /* <DEDUP_REMOVED lines=18> */
[----:B------:R-:W2:Y:S01]  /*3660*/  LDG.E R23, desc[UR14][R12.64+0xc] ;  /* 0x00000c0e0c177981 */ /* 0x000ea2000c1e1900 */
[----:B------:R-:W-:-:S05]  /*3670*/  IADD3 R9, P3, PT, R9, 0x4, RZ ;  /* 0x0000000409097810 */ /* 0x000fca0007f7e0ff */
[----:B------:R-:W-:Y:S01]  /*3680*/  IMAD.X R7, RZ, RZ, R7, P3 ;  /* 0x000000ffff077224 */ /* 0x000fe200018e0607 */
[----:B--2---:R0:W-:Y:S07]  /*3690*/  STG.E desc[UR14][R10.64+0xc], R23 ;  /* 0x00000c170a007986 */ /* 0x0041ee000c10190e */
.L_x_30:
[----:B------:R-:W-:Y:S05]  /*36a0*/  @!P0 BRA `(.L_x_28) ;  /* 0x00000000005c8947 */ /* 0x000fea0003800000 */
[----:B------:R-:W1:Y:S01]  /*36b0*/  LDC.64 R12, c[0x0][0x390] ;  /* 0x0000e400ff0c7b82 */ /* 0x000e620000000a00 */
[----:B------:R-:W-:-:S07]  /*36c0*/  VIADD R3, R9, UR10 ;  /* 0x0000000a09037c36 */ /* 0x000fce0008000000 */
[----:B0-2-4-:R-:W0:Y:S01]  /*36d0*/  LDC.64 R10, c[0x0][0x380] ;  /* 0x0000e000ff0a7b82 */ /* 0x015e220000000a00 */
[----:B-1----:R-:W-:-:S06]  /*36e0*/  IMAD.WIDE.U32 R12, R3, 0x4, R12 ;  /* 0x00000004030c7825 */ /* 0x002fcc00078e000c */
[----:B------:R-:W2:Y:S01]  /*36f0*/  LDG.E R13, desc[UR14][R12.64] ;  /* 0x0000000e0c0d7981 */ /* 0x000ea2000c1e1900 */
[----:B------:R-:W-:-:S05]  /*3700*/  IADD3 R3, P0, PT, R9, R2, RZ ;  /* 0x0000000209037210 */ /* 0x000fca0007f1e0ff */
[----:B------:R-:W-:Y:S01]  /*3710*/  IMAD.X R8, R7, 0x1, R8, P0 ;  /* 0x0000000107087824 */ /* 0x000fe200000e0608 */
[----:B0-----:R-:W-:-:S04]  /*3720*/  LEA R2, P0, R3, R10, 0x2 ;  /* 0x0000000a03027211 */ /* 0x001fc800078010ff */
[----:B------:R-:W-:Y:S02]  /*3730*/  LEA.HI.X R3, R3, R11, R8, 0x2, P0 ;  /* 0x0000000b03037211 */ /* 0x000fe400000f1408 */
[----:B------:R-:W-:-:S03]  /*3740*/  ISETP.NE.AND P0, PT, R5, 0x1, PT ;  /* 0x000000010500780c */ /* 0x000fc60003f05270 */
[----:B--2---:R1:W-:Y:S10]  /*3750*/  STG.E desc[UR14][R2.64], R13 ;  /* 0x0000000d02007986 */ /* 0x0043f4000c10190e */
[----:B------:R-:W-:Y:S05]  /*3760*/  @!P0 BRA `(.L_x_28) ;  /* 0x00000000002c8947 */ /* 0x000fea0003800000 */
[----:B-1----:R-:W0:Y:S01]  /*3770*/  LDC.64 R12, c[0x0][0x390] ;  /* 0x0000e400ff0c7b82 */ /* 0x002e220000000a00 */
[----:B------:R-:W-:-:S05]  /*3780*/  IADD3 R9, P0, PT, R9, UR10, RZ ;  /* 0x0000000a09097c10 */ /* 0x000fca000ff1e0ff */
[----:B------:R-:W-:Y:S01]  /*3790*/  IMAD.X R10, RZ, RZ, RZ, P0 ;  /* 0x000000ffff0a7224 */ /* 0x000fe200000e06ff */
[----:B0-----:R-:W-:-:S04]  /*37a0*/  LEA R8, P0, R9, R12, 0x2 ;  /* 0x0000000c09087211 */ /* 0x001fc800078010ff */
[----:B------:R-:W-:-:S05]  /*37b0*/  LEA.HI.X R9, R9, R13, R10, 0x2, P0 ;  /* 0x0000000d09097211 */ /* 0x000fca00000f140a */
[----:B------:R-:W2:Y:S01]  /*37c0*/  LDG.E R7, desc[UR14][R8.64+0x4] ;  /* 0x0000040e08077981 */ /* 0x000ea2000c1e1900 */
[----:B------:R-:W-:-:S03]  /*37d0*/  ISETP.NE.AND P0, PT, R5, 0x2, PT ;  /* 0x000000020500780c */ /* 0x000fc60003f05270 */
[----:B--2---:R3:W-:Y:S10]  /*37e0*/  STG.E desc[UR14][R2.64+0x4], R7 ;  /* 0x0000040702007986 */ /* 0x0047f4000c10190e */
[----:B------:R-:W-:Y:S05]  /*37f0*/  @!P0 BRA `(.L_x_28) ;  /* 0x0000000000088947 */ /* 0x000fea0003800000 */
[----:B------:R-:W2:Y:S04]  /*3800*/  LDG.E R9, desc[UR14][R8.64+0x8] ;  /* 0x0000080e08097981 */ /* 0x000ea8000c1e1900 */
[----:B--2---:R0:W-:Y:S02]  /*3810*/  STG.E desc[UR14][R2.64+0x8], R9 ;  /* 0x0000080902007986 */ /* 0x0041e4000c10190e */
.L_x_28:
[----:B------:R-:W5:Y:S02]  /*3820*/  LDCU.64 UR6, c[0x0][0x388] ;  /* 0x00007100ff0677ac */ /* 0x000f640008000a00 */
[----:B-----5:R-:W-:Y:S02]  /*3830*/  UIADD3 UR11, UP0, UPT, UR6, -0x2, URZ ;  /* 0xfffffffe060b7890 */ /* 0x020fe4000ff1e0ff */
[----:B------:R-:W-:Y:S02]  /*3840*/  UIADD3 UR6, UP1, UPT, UR8, 0x1, URZ ;  /* 0x0000000108067890 */ /* 0x000fe4000ff3e0ff */
[----:B------:R-:W-:Y:S02]  /*3850*/  UIADD3.X UR12, UPT, UPT, UR7, -0x1, URZ, UP0, !UPT ;  /* 0xffffffff070c7890 */ /* 0x000fe400087fe4ff */
[----:B------:R-:W-:Y:S02]  /*3860*/  UISETP.NE.U32.AND UP0, UPT, UR8, UR11, UPT ;  /* 0x0000000b0800728c */ /* 0x000fe4000bf05070 */
[----:B------:R-:W-:-:S02]  /*3870*/  UIADD3.X UR7, UPT, UPT, URZ, UR9, URZ, UP1, !UPT ;  /* 0x00000009ff077290 */ /* 0x000fc40008ffe4ff */
[----:B------:R-:W-:-:S09]  /*3880*/  UISETP.NE.AND.EX UP0, UPT, UR9, UR12, UPT, UP0 ;  /* 0x0000000c0900728c */ /* 0x000fd2000bf05300 */
[----:B------:R-:W-:Y:S05]  /*3890*/  BRA.U !UP0, `(.L_x_31) ;  /* 0x0000000108187547 */ /* 0x000fea000b800000 */
.L_x_25:
[----:B------:R-:W5:Y:S01]  /*38a0*/  LDCU UR8, c[0x0][0x3b0] ;  /* 0x00007600ff0877ac */ /* 0x000f620008000800 */
[----:B------:R-:W-:Y:S01]  /*38b0*/  UIADD3 UR5, UPT, UPT, UR5, 0x1, URZ ;  /* 0x0000000105057890 */ /* 0x000fe2000fffe0ff */
[----:B------:R-:W-:-:S03]  /*38c0*/  UMOV UR9, UR7 ;  /* 0x0000000700097c82 */ /* 0x000fc60008000000 */
[----:B-----5:R-:W-:-:S03]  /*38d0*/  UISETP.NE.AND UP0, UPT, UR5, UR8, UPT ;  /* 0x000000080500728c */ /* 0x020fc6000bf05270 */
[----:B------:R-:W-:-:S06]  /*38e0*/  UMOV UR8, UR6 ;  /* 0x0000000600087c82 */ /* 0x000fcc0008000000 */
[----:B------:R-:W-:Y:S05]  /*38f0*/  BRA.U UP0, `(.L_x_32) ;  /* 0xfffffff5005c7547 */ /* 0x000fea000b83ffff */
.L_x_31:
[----:B01-3--:R-:W0:Y:S02]  /*3900*/  LDC.64 R2, c[0x0][0x388] ;  /* 0x0000e200ff027b82 */ /* 0x00be240000000a00 */
[----:B0-----:R-:W-:-:S04]  /*3910*/  IADD3 R2, P3, PT, R2, -0x1, RZ ;  /* 0xffffffff02027810 */ /* 0x001fc80007f7e0ff */
[----:B------:R-:W-:Y:S02]  /*3920*/  ISETP.NE.U32.AND P0, PT, R2, UR6, PT ;  /* 0x0000000602007c0c */ /* 0x000fe4000bf05070 */
[----:B------:R-:W-:-:S04]  /*3930*/  IADD3.X R3, PT, PT, R3, -0x1, RZ, P3, !PT ;  /* 0xffffffff03037810 */ /* 0x000fc80001ffe4ff */
[----:B------:R-:W-:-:S13]  /*3940*/  ISETP.NE.AND.EX P0, PT, R3, UR7, PT, P0 ;  /* 0x0000000703007c0c */ /* 0x000fda000bf05300 */
[----:B------:R-:W-:Y:S05]  /*3950*/  @!P0 EXIT ;  /* 0x000000000000894d */ /* 0x000fea0003800000 */
[----:B------:R-:W0:Y:S01]  /*3960*/  LDCU UR5, c[0x0][0x398] ;  /* 0x00007300ff0577ac */ /* 0x000e220008000800 */
[----:B------:R-:W-:-:S04]  /*3970*/  UIADD3 UR4, UPT, UPT, UR4, 0x1, URZ ;  /* 0x0000000104047890 */ /* 0x000fc8000fffe0ff */
[----:B0-----:R-:W-:-:S09]  /*3980*/  UISETP.GE.AND UP0, UPT, UR4, UR5, UPT ;  /* 0x000000050400728c */ /* 0x001fd2000bf06270 */
[----:B------:R-:W-:Y:S05]  /*3990*/  BRA.U !UP0, `(.L_x_33) ;  /* 0xfffffff5080c7547 */ /* 0x000fea000b83ffff */
[----:B------:R-:W-:Y:S05]  /*39a0*/  EXIT ;  /* 0x000000000000794d */ /* 0x000fea0003800000 */
.L_x_34:
[----:B------:R-:W-:-:S00]  /*39b0*/  BRA `(.L_x_34) ;  /* 0xfffffffc00fc7947 */ /* 0x000fc0000383ffff */
[----:B------:R-:W-:-:S00]  /*39c0*/  NOP ;  /* 0x0000000000007918 */ /* 0x000fc00000000000 */
        /* <DEDUP_REMOVED lines=11> */
.L_x_35:


//--------------------- .nv.shared.reserved.0     --------------------------
	.section	.nv.shared.reserved.0,"aw",@nobits
	.weak		__nv_reservedSMEM_offset_0_alias
	.size		__nv_reservedSMEM_offset_0_alias, 0, 64
	.other		__nv_reservedSMEM_offset_0_alias,@"STO_CUDA_RESERVED_SHARED STV_DEFAULT"
__nv_reservedSMEM_offset_0_alias:
	.zero		0
	.zero		64


//--------------------- .nv.constant0._Z17gpu_get_join_dataPixS_iiiS_iii --------------------------
	.section	.nv.constant0._Z17gpu_get_join_dataPixS_iiiS_iii,"a",@progbits
	.sectionflags	@""
	.align	4
.nv.constant0._Z17gpu_get_join_dataPixS_iiiS_iii:
	.zero		956


//--------------------- SYMBOLS --------------------------

	.type		.nv.reservedSmem.offset0,@object
	.size		.nv.reservedSmem.offset0,0x4
